//
// Generated by NVIDIA NVVM Compiler
//
// Compiler Build ID: CL-36424714
// Cuda compilation tools, release 13.0, V13.0.88
// Based on NVVM 20.0.0
//

.version 9.0
.target sm_100
.address_size 64

	// .globl	_Z6kernelPfP17curandStateXORWOW
.global .align 4 .b8 precalc_xorwow_matrix[102400];
.global .align 4 .b8 precalc_xorwow_offset_matrix[102400];
.global .align 4 .b8 mrg32k3aM1[2304];
.global .align 4 .b8 mrg32k3aM2[2304];
.global .align 4 .b8 mrg32k3aM1SubSeq[2016];
.global .align 4 .b8 mrg32k3aM2SubSeq[2016];
.global .align 4 .b8 mrg32k3aM1Seq[2304];
.global .align 4 .b8 mrg32k3aM2Seq[2304];
.const .align 8 .b8 __cr_lgamma_table[72];

.visible .entry _Z6kernelPfP17curandStateXORWOW(
	.param .u64 .ptr .align 1 _Z6kernelPfP17curandStateXORWOW_param_0,
	.param .u64 .ptr .align 1 _Z6kernelPfP17curandStateXORWOW_param_1
)
{
	.reg .pred 	%p<30>;
	.reg .b32 	%r<541>;
	.reg .b32 	%f<30>;
	.reg .b64 	%rd<22>;

	ld.param.u64 	%rd8, [_Z6kernelPfP17curandStateXORWOW_param_0];
	ld.param.u64 	%rd9, [_Z6kernelPfP17curandStateXORWOW_param_1];
	cvta.to.global.u64 	%rd10, %rd9;
	mov.u32 	%r222, %tid.x;
	mov.u32 	%r223, %ntid.x;
	mov.u32 	%r224, %ctaid.x;
	mad.lo.s32 	%r225, %r223, %r224, %r222;
	cvt.s64.s32 	%rd1, %r225;
	mul.wide.s32 	%rd11, %r225, 48;
	add.s64 	%rd2, %rd10, %rd11;
	xor.b32  	%r226, %r225, -1429050551;
	mul.lo.s32 	%r1, %r226, 1099087573;
	setp.gt.s32 	%p1, %r225, -1;
	selp.b32 	%r2, -644748465, -1947113066, %p1;
	add.s32 	%r227, %r2, %r1;
	add.s32 	%r3, %r227, 6615241;
	add.s32 	%r447, %r1, 123456789;
	st.global.v2.u32 	[%rd2], {%r3, %r447};
	xor.b32  	%r446, %r1, 362436069;
	add.s32 	%r445, %r2, 521288629;
	st.global.v2.u32 	[%rd2+8], {%r446, %r445};
	xor.b32  	%r444, %r2, 88675123;
	add.s32 	%r443, %r1, 5783321;
	st.global.v2.u32 	[%rd2+16], {%r444, %r443};
	setp.eq.s32 	%p2, %r225, 0;
	@%p2 bra 	$L__BB0_42;
	mov.b32 	%r429, 0;
	mov.u64 	%rd21, %rd1;
$L__BB0_2:
	and.b64  	%rd4, %rd21, 3;
	setp.eq.s64 	%p3, %rd4, 0;
	@%p3 bra 	$L__BB0_41;
	mul.wide.u32 	%rd12, %r429, 3200;
	mov.u64 	%rd13, precalc_xorwow_matrix;
	add.s64 	%rd5, %rd13, %rd12;
	cvt.u32.u64 	%r15, %rd4;
	mov.b32 	%r430, 0;
$L__BB0_4:
	mov.b32 	%r443, 0;
	mov.u32 	%r444, %r443;
	mov.u32 	%r445, %r443;
	mov.u32 	%r446, %r443;
	mov.u32 	%r447, %r443;
	mov.u32 	%r436, %r443;
$L__BB0_5:
	mul.wide.u32 	%rd14, %r436, 4;
	add.s64 	%rd15, %rd2, %rd14;
	ld.global.u32 	%r23, [%rd15+4];
	shl.b32 	%r24, %r436, 5;
	mov.b32 	%r442, 0;
$L__BB0_6:
	.pragma "nounroll";
	shr.u32 	%r232, %r23, %r442;
	and.b32  	%r233, %r232, 1;
	setp.eq.b32 	%p4, %r233, 1;
	not.pred 	%p5, %p4;
	add.s32 	%r234, %r24, %r442;
	mul.lo.s32 	%r235, %r234, 5;
	mul.wide.u32 	%rd16, %r235, 4;
	add.s64 	%rd6, %rd5, %rd16;
	@%p5 bra 	$L__BB0_8;
	ld.global.u32 	%r236, [%rd6];
	xor.b32  	%r447, %r447, %r236;
	ld.global.u32 	%r237, [%rd6+4];
	xor.b32  	%r446, %r446, %r237;
	ld.global.u32 	%r238, [%rd6+8];
	xor.b32  	%r445, %r445, %r238;
	ld.global.u32 	%r239, [%rd6+12];
	xor.b32  	%r444, %r444, %r239;
	ld.global.u32 	%r240, [%rd6+16];
	xor.b32  	%r443, %r443, %r240;
$L__BB0_8:
	and.b32  	%r242, %r232, 2;
	setp.eq.s32 	%p6, %r242, 0;
	@%p6 bra 	$L__BB0_10;
	ld.global.u32 	%r243, [%rd6+20];
	xor.b32  	%r447, %r447, %r243;
	ld.global.u32 	%r244, [%rd6+24];
	xor.b32  	%r446, %r446, %r244;
	ld.global.u32 	%r245, [%rd6+28];
	xor.b32  	%r445, %r445, %r245;
	ld.global.u32 	%r246, [%rd6+32];
	xor.b32  	%r444, %r444, %r246;
	ld.global.u32 	%r247, [%rd6+36];
	xor.b32  	%r443, %r443, %r247;
$L__BB0_10:
	and.b32  	%r249, %r232, 4;
	setp.eq.s32 	%p7, %r249, 0;
	@%p7 bra 	$L__BB0_12;
	ld.global.u32 	%r250, [%rd6+40];
	xor.b32  	%r447, %r447, %r250;
	ld.global.u32 	%r251, [%rd6+44];
	xor.b32  	%r446, %r446, %r251;
	ld.global.u32 	%r252, [%rd6+48];
	xor.b32  	%r445, %r445, %r252;
	ld.global.u32 	%r253, [%rd6+52];
	xor.b32  	%r444, %r444, %r253;
	ld.global.u32 	%r254, [%rd6+56];
	xor.b32  	%r443, %r443, %r254;
$L__BB0_12:
	and.b32  	%r256, %r232, 8;
	setp.eq.s32 	%p8, %r256, 0;
	@%p8 bra 	$L__BB0_14;
	ld.global.u32 	%r257, [%rd6+60];
	xor.b32  	%r447, %r447, %r257;
	ld.global.u32 	%r258, [%rd6+64];
	xor.b32  	%r446, %r446, %r258;
	ld.global.u32 	%r259, [%rd6+68];
	xor.b32  	%r445, %r445, %r259;
	ld.global.u32 	%r260, [%rd6+72];
	xor.b32  	%r444, %r444, %r260;
	ld.global.u32 	%r261, [%rd6+76];
	xor.b32  	%r443, %r443, %r261;
$L__BB0_14:
	and.b32  	%r263, %r232, 16;
	setp.eq.s32 	%p9, %r263, 0;
	@%p9 bra 	$L__BB0_16;
	ld.global.u32 	%r264, [%rd6+80];
	xor.b32  	%r447, %r447, %r264;
	ld.global.u32 	%r265, [%rd6+84];
	xor.b32  	%r446, %r446, %r265;
	ld.global.u32 	%r266, [%rd6+88];
	xor.b32  	%r445, %r445, %r266;
	ld.global.u32 	%r267, [%rd6+92];
	xor.b32  	%r444, %r444, %r267;
	ld.global.u32 	%r268, [%rd6+96];
	xor.b32  	%r443, %r443, %r268;
$L__BB0_16:
	and.b32  	%r270, %r232, 32;
	setp.eq.s32 	%p10, %r270, 0;
	@%p10 bra 	$L__BB0_18;
	ld.global.u32 	%r271, [%rd6+100];
	xor.b32  	%r447, %r447, %r271;
	ld.global.u32 	%r272, [%rd6+104];
	xor.b32  	%r446, %r446, %r272;
	ld.global.u32 	%r273, [%rd6+108];
	xor.b32  	%r445, %r445, %r273;
	ld.global.u32 	%r274, [%rd6+112];
	xor.b32  	%r444, %r444, %r274;
	ld.global.u32 	%r275, [%rd6+116];
	xor.b32  	%r443, %r443, %r275;
$L__BB0_18:
	and.b32  	%r277, %r232, 64;
	setp.eq.s32 	%p11, %r277, 0;
	@%p11 bra 	$L__BB0_20;
	ld.global.u32 	%r278, [%rd6+120];
	xor.b32  	%r447, %r447, %r278;
	ld.global.u32 	%r279, [%rd6+124];
	xor.b32  	%r446, %r446, %r279;
	ld.global.u32 	%r280, [%rd6+128];
	xor.b32  	%r445, %r445, %r280;
	ld.global.u32 	%r281, [%rd6+132];
	xor.b32  	%r444, %r444, %r281;
	ld.global.u32 	%r282, [%rd6+136];
	xor.b32  	%r443, %r443, %r282;
$L__BB0_20:
	and.b32  	%r284, %r232, 128;
	setp.eq.s32 	%p12, %r284, 0;
	@%p12 bra 	$L__BB0_22;
	ld.global.u32 	%r285, [%rd6+140];
	xor.b32  	%r447, %r447, %r285;
	ld.global.u32 	%r286, [%rd6+144];
	xor.b32  	%r446, %r446, %r286;
	ld.global.u32 	%r287, [%rd6+148];
	xor.b32  	%r445, %r445, %r287;
	ld.global.u32 	%r288, [%rd6+152];
	xor.b32  	%r444, %r444, %r288;
	ld.global.u32 	%r289, [%rd6+156];
	xor.b32  	%r443, %r443, %r289;
$L__BB0_22:
	and.b32  	%r291, %r232, 256;
	setp.eq.s32 	%p13, %r291, 0;
	@%p13 bra 	$L__BB0_24;
	ld.global.u32 	%r292, [%rd6+160];
	xor.b32  	%r447, %r447, %r292;
	ld.global.u32 	%r293, [%rd6+164];
	xor.b32  	%r446, %r446, %r293;
	ld.global.u32 	%r294, [%rd6+168];
	xor.b32  	%r445, %r445, %r294;
	ld.global.u32 	%r295, [%rd6+172];
	xor.b32  	%r444, %r444, %r295;
	ld.global.u32 	%r296, [%rd6+176];
	xor.b32  	%r443, %r443, %r296;
$L__BB0_24:
	and.b32  	%r298, %r232, 512;
	setp.eq.s32 	%p14, %r298, 0;
	@%p14 bra 	$L__BB0_26;
	ld.global.u32 	%r299, [%rd6+180];
	xor.b32  	%r447, %r447, %r299;
	ld.global.u32 	%r300, [%rd6+184];
	xor.b32  	%r446, %r446, %r300;
	ld.global.u32 	%r301, [%rd6+188];
	xor.b32  	%r445, %r445, %r301;
	ld.global.u32 	%r302, [%rd6+192];
	xor.b32  	%r444, %r444, %r302;
	ld.global.u32 	%r303, [%rd6+196];
	xor.b32  	%r443, %r443, %r303;
$L__BB0_26:
	and.b32  	%r305, %r232, 1024;
	setp.eq.s32 	%p15, %r305, 0;
	@%p15 bra 	$L__BB0_28;
	ld.global.u32 	%r306, [%rd6+200];
	xor.b32  	%r447, %r447, %r306;
	ld.global.u32 	%r307, [%rd6+204];
	xor.b32  	%r446, %r446, %r307;
	ld.global.u32 	%r308, [%rd6+208];
	xor.b32  	%r445, %r445, %r308;
	ld.global.u32 	%r309, [%rd6+212];
	xor.b32  	%r444, %r444, %r309;
	ld.global.u32 	%r310, [%rd6+216];
	xor.b32  	%r443, %r443, %r310;
$L__BB0_28:
	and.b32  	%r312, %r232, 2048;
	setp.eq.s32 	%p16, %r312, 0;
	@%p16 bra 	$L__BB0_30;
	ld.global.u32 	%r313, [%rd6+220];
	xor.b32  	%r447, %r447, %r313;
	ld.global.u32 	%r314, [%rd6+224];
	xor.b32  	%r446, %r446, %r314;
	ld.global.u32 	%r315, [%rd6+228];
	xor.b32  	%r445, %r445, %r315;
	ld.global.u32 	%r316, [%rd6+232];
	xor.b32  	%r444, %r444, %r316;
	ld.global.u32 	%r317, [%rd6+236];
	xor.b32  	%r443, %r443, %r317;
$L__BB0_30:
	and.b32  	%r319, %r232, 4096;
	setp.eq.s32 	%p17, %r319, 0;
	@%p17 bra 	$L__BB0_32;
	ld.global.u32 	%r320, [%rd6+240];
	xor.b32  	%r447, %r447, %r320;
	ld.global.u32 	%r321, [%rd6+244];
	xor.b32  	%r446, %r446, %r321;
	ld.global.u32 	%r322, [%rd6+248];
	xor.b32  	%r445, %r445, %r322;
	ld.global.u32 	%r323, [%rd6+252];
	xor.b32  	%r444, %r444, %r323;
	ld.global.u32 	%r324, [%rd6+256];
	xor.b32  	%r443, %r443, %r324;
$L__BB0_32:
	and.b32  	%r326, %r232, 8192;
	setp.eq.s32 	%p18, %r326, 0;
	@%p18 bra 	$L__BB0_34;
	ld.global.u32 	%r327, [%rd6+260];
	xor.b32  	%r447, %r447, %r327;
	ld.global.u32 	%r328, [%rd6+264];
	xor.b32  	%r446, %r446, %r328;
	ld.global.u32 	%r329, [%rd6+268];
	xor.b32  	%r445, %r445, %r329;
	ld.global.u32 	%r330, [%rd6+272];
	xor.b32  	%r444, %r444, %r330;
	ld.global.u32 	%r331, [%rd6+276];
	xor.b32  	%r443, %r443, %r331;
$L__BB0_34:
	and.b32  	%r333, %r232, 16384;
	setp.eq.s32 	%p19, %r333, 0;
	@%p19 bra 	$L__BB0_36;
	ld.global.u32 	%r334, [%rd6+280];
	xor.b32  	%r447, %r447, %r334;
	ld.global.u32 	%r335, [%rd6+284];
	xor.b32  	%r446, %r446, %r335;
	ld.global.u32 	%r336, [%rd6+288];
	xor.b32  	%r445, %r445, %r336;
	ld.global.u32 	%r337, [%rd6+292];
	xor.b32  	%r444, %r444, %r337;
	ld.global.u32 	%r338, [%rd6+296];
	xor.b32  	%r443, %r443, %r338;
$L__BB0_36:
	and.b32  	%r340, %r232, 32768;
	setp.eq.s32 	%p20, %r340, 0;
	@%p20 bra 	$L__BB0_38;
	ld.global.u32 	%r341, [%rd6+300];
	xor.b32  	%r447, %r447, %r341;
	ld.global.u32 	%r342, [%rd6+304];
	xor.b32  	%r446, %r446, %r342;
	ld.global.u32 	%r343, [%rd6+308];
	xor.b32  	%r445, %r445, %r343;
	ld.global.u32 	%r344, [%rd6+312];
	xor.b32  	%r444, %r444, %r344;
	ld.global.u32 	%r345, [%rd6+316];
	xor.b32  	%r443, %r443, %r345;
$L__BB0_38:
	add.s32 	%r442, %r442, 16;
	setp.ne.s32 	%p21, %r442, 32;
	@%p21 bra 	$L__BB0_6;
	mad.lo.s32 	%r346, %r436, -31, %r24;
	add.s32 	%r436, %r346, 1;
	setp.ne.s32 	%p22, %r436, 5;
	@%p22 bra 	$L__BB0_5;
	st.global.u32 	[%rd2+4], %r447;
	st.global.u32 	[%rd2+8], %r446;
	st.global.u32 	[%rd2+12], %r445;
	st.global.u32 	[%rd2+16], %r444;
	st.global.u32 	[%rd2+20], %r443;
	add.s32 	%r430, %r430, 1;
	setp.lt.u32 	%p23, %r430, %r15;
	@%p23 bra 	$L__BB0_4;
$L__BB0_41:
	shr.u64 	%rd7, %rd21, 2;
	add.s32 	%r429, %r429, 1;
	setp.gt.u64 	%p24, %rd21, 3;
	mov.u64 	%rd21, %rd7;
	@%p24 bra 	$L__BB0_2;
$L__BB0_42:
	mov.b32 	%r540, 0;
	st.global.v2.u32 	[%rd2+24], {%r540, %r540};
	st.global.u32 	[%rd2+32], %r540;
	mov.b64 	%rd17, 0;
	st.global.u64 	[%rd2+40], %rd17;
	add.s32 	%r534, %r227, 6977678;
	mov.b32 	%r533, 6977678;
$L__BB0_43:
	shr.u32 	%r350, %r447, 2;
	xor.b32  	%r351, %r350, %r447;
	shl.b32 	%r352, %r443, 4;
	shl.b32 	%r353, %r351, 1;
	xor.b32  	%r354, %r353, %r352;
	xor.b32  	%r355, %r354, %r351;
	xor.b32  	%r356, %r355, %r443;
	shr.u32 	%r357, %r446, 2;
	xor.b32  	%r358, %r357, %r446;
	shl.b32 	%r359, %r356, 4;
	shl.b32 	%r360, %r358, 1;
	xor.b32  	%r361, %r360, %r359;
	xor.b32  	%r362, %r361, %r358;
	xor.b32  	%r363, %r362, %r356;
	shr.u32 	%r364, %r445, 2;
	xor.b32  	%r365, %r364, %r445;
	shl.b32 	%r366, %r363, 4;
	shl.b32 	%r367, %r365, 1;
	xor.b32  	%r368, %r367, %r366;
	xor.b32  	%r369, %r368, %r365;
	xor.b32  	%r370, %r369, %r363;
	shr.u32 	%r371, %r444, 2;
	xor.b32  	%r372, %r371, %r444;
	shl.b32 	%r373, %r370, 4;
	shl.b32 	%r374, %r372, 1;
	xor.b32  	%r375, %r374, %r373;
	xor.b32  	%r376, %r375, %r372;
	xor.b32  	%r447, %r376, %r370;
	shr.u32 	%r377, %r443, 2;
	xor.b32  	%r378, %r377, %r443;
	shl.b32 	%r379, %r447, 4;
	shl.b32 	%r380, %r378, 1;
	xor.b32  	%r381, %r380, %r379;
	xor.b32  	%r382, %r381, %r378;
	xor.b32  	%r446, %r382, %r447;
	shr.u32 	%r383, %r356, 2;
	xor.b32  	%r384, %r383, %r356;
	shl.b32 	%r385, %r446, 4;
	shl.b32 	%r386, %r384, 1;
	xor.b32  	%r387, %r386, %r385;
	xor.b32  	%r388, %r387, %r384;
	xor.b32  	%r445, %r388, %r446;
	shr.u32 	%r389, %r363, 2;
	xor.b32  	%r390, %r389, %r363;
	shl.b32 	%r391, %r445, 4;
	shl.b32 	%r392, %r390, 1;
	xor.b32  	%r393, %r392, %r391;
	xor.b32  	%r394, %r393, %r390;
	xor.b32  	%r444, %r394, %r445;
	shr.u32 	%r395, %r370, 2;
	xor.b32  	%r396, %r395, %r370;
	shl.b32 	%r397, %r444, 4;
	shl.b32 	%r398, %r396, 1;
	xor.b32  	%r399, %r398, %r397;
	xor.b32  	%r400, %r399, %r396;
	xor.b32  	%r443, %r400, %r444;
	add.s32 	%r401, %r534, %r443;
	add.s32 	%r402, %r356, %r534;
	cvt.rn.f32.u32 	%f1, %r402;
	fma.rn.f32 	%f2, %f1, 0f2F800000, 0f2F000000;
	add.s32 	%r403, %r534, %r363;
	add.s32 	%r404, %r403, 362437;
	cvt.rn.f32.u32 	%f3, %r404;
	fma.rn.f32 	%f4, %f3, 0f2F800000, 0f2F000000;
	mul.f32 	%f5, %f4, %f4;
	fma.rn.f32 	%f6, %f2, %f2, %f5;
	sqrt.rn.f32 	%f7, %f6;
	setp.lt.f32 	%p25, %f7, 0f3F800000;
	selp.u32 	%r405, 1, 0, %p25;
	add.s32 	%r406, %r540, %r405;
	add.s32 	%r407, %r534, %r370;
	add.s32 	%r408, %r407, 724874;
	cvt.rn.f32.u32 	%f8, %r408;
	fma.rn.f32 	%f9, %f8, 0f2F800000, 0f2F000000;
	add.s32 	%r409, %r534, %r447;
	add.s32 	%r410, %r409, 1087311;
	cvt.rn.f32.u32 	%f10, %r410;
	fma.rn.f32 	%f11, %f10, 0f2F800000, 0f2F000000;
	mul.f32 	%f12, %f11, %f11;
	fma.rn.f32 	%f13, %f9, %f9, %f12;
	sqrt.rn.f32 	%f14, %f13;
	setp.lt.f32 	%p26, %f14, 0f3F800000;
	selp.u32 	%r411, 1, 0, %p26;
	add.s32 	%r412, %r406, %r411;
	add.s32 	%r413, %r534, %r446;
	add.s32 	%r414, %r413, 1449748;
	cvt.rn.f32.u32 	%f15, %r414;
	fma.rn.f32 	%f16, %f15, 0f2F800000, 0f2F000000;
	add.s32 	%r415, %r534, %r445;
	add.s32 	%r416, %r415, 1812185;
	cvt.rn.f32.u32 	%f17, %r416;
	fma.rn.f32 	%f18, %f17, 0f2F800000, 0f2F000000;
	mul.f32 	%f19, %f18, %f18;
	fma.rn.f32 	%f20, %f16, %f16, %f19;
	sqrt.rn.f32 	%f21, %f20;
	setp.lt.f32 	%p27, %f21, 0f3F800000;
	selp.u32 	%r417, 1, 0, %p27;
	add.s32 	%r418, %r412, %r417;
	add.s32 	%r419, %r534, %r444;
	add.s32 	%r420, %r419, 2174622;
	cvt.rn.f32.u32 	%f22, %r420;
	fma.rn.f32 	%f23, %f22, 0f2F800000, 0f2F000000;
	add.s32 	%r421, %r401, 2537059;
	cvt.rn.f32.u32 	%f24, %r421;
	fma.rn.f32 	%f25, %f24, 0f2F800000, 0f2F000000;
	mul.f32 	%f26, %f25, %f25;
	fma.rn.f32 	%f27, %f23, %f23, %f26;
	sqrt.rn.f32 	%f28, %f27;
	setp.lt.f32 	%p28, %f28, 0f3F800000;
	selp.u32 	%r422, 1, 0, %p28;
	add.s32 	%r540, %r418, %r422;
	add.s32 	%r534, %r534, 2899496;
	add.s32 	%r533, %r533, 2899496;
	setp.ne.s32 	%p29, %r533, 79465078;
	@%p29 bra 	$L__BB0_43;
	add.s32 	%r423, %r3, 72487400;
	st.global.v2.u32 	[%rd2+8], {%r446, %r445};
	st.global.v2.u32 	[%rd2+16], {%r444, %r443};
	st.global.v2.u32 	[%rd2], {%r423, %r447};
	cvta.to.global.u64 	%rd18, %rd8;
	cvt.rn.f32.u32 	%f29, %r540;
	shl.b64 	%rd19, %rd1, 2;
	add.s64 	%rd20, %rd18, %rd19;
	st.global.f32 	[%rd20], %f29;
	ret;

}


// ===== COMPILED SASS (sm_100) =====

	.target	sm_100

	.elftype	@"ET_EXEC"


//--------------------- .note.nv.tkinfo           --------------------------
	.section	.note.nv.tkinfo,"",@"SHT_NOTE"
	.sectionflags	@"SHF_NOTE_NV_TKINFO"
	.tkinfo
        /*0018*/ 	.word	0x00000002
        /*0030*/ 	.string	""
        /*0030*/ 	.string	"ptxas"
        /*0030*/ 	.string	"Cuda compilation tools, release 13.0, V13.0.88"
        /*0030*/ 	.string	"Build cuda_13.0.r13.0/compiler.36424714_0"
        /*0030*/ 	.string	"-arch sm_100 -m 64 "



//--------------------- .note.nv.cuinfo           --------------------------
	.section	.note.nv.cuinfo,"",@"SHT_NOTE"
	.sectionflags	@"SHF_NOTE_NV_CUINFO"
        /*0018*/ 	.short	0x0002
        /*001a*/ 	.short	0x0064
        /*001c*/ 	.short	0x0082
	.zero		2


//--------------------- .nv.info                  --------------------------
	.section	.nv.info,"",@"SHT_CUDA_INFO"
	.align	4


	//----- nvinfo : EIATTR_REGCOUNT
	.align		4
        /*0000*/ 	.byte	0x04, 0x2f
        /*0002*/ 	.short	(.L_10 - .L_9)
	.align		4
.L_9:
        /*0004*/ 	.word	index@(_Z6kernelPfP17curandStateXORWOW)
        /*0008*/ 	.word	0x0000001f


	//----- nvinfo : EIATTR_FRAME_SIZE
	.align		4
.L_10:
        /*000c*/ 	.byte	0x04, 0x11
        /*000e*/ 	.short	(.L_12 - .L_11)
	.align		4
.L_11:
        /*0010*/ 	.word	index@($__internal_0_$__cuda_sm20_sqrt_rn_f32_slowpath)
        /*0014*/ 	.word	0x00000000


	//----- nvinfo : EIATTR_FRAME_SIZE
	.align		4
.L_12:
        /*0018*/ 	.byte	0x04, 0x11
        /*001a*/ 	.short	(.L_14 - .L_13)
	.align		4
.L_13:
        /*001c*/ 	.word	index@(_Z6kernelPfP17curandStateXORWOW)
        /*0020*/ 	.word	0x00000000


	//----- nvinfo : EIATTR_MIN_STACK_SIZE
	.align		4
.L_14:
        /*0024*/ 	.byte	0x04, 0x12
        /*0026*/ 	.short	(.L_16 - .L_15)
	.align		4
.L_15:
        /*0028*/ 	.word	index@(_Z6kernelPfP17curandStateXORWOW)
        /*002c*/ 	.word	0x00000000
.L_16:


//--------------------- .nv.compat                --------------------------
	.section	.nv.compat,"",@"SHT_CUDA_COMPAT_INFO"
	.align	4
        /*0000*/ 	.byte	0x02, 0x09, 0x00, 0x00, 0x02, 0x02, 0x01, 0x00, 0x02, 0x05, 0x05, 0x00, 0x03, 0x07, 0x01, 0x01
        /*0010*/ 	.byte	0x02, 0x03, 0x00, 0x00, 0x02, 0x06, 0x01, 0x00, 0x04, 0x0b, 0x08, 0x00, 0x01, 0x00, 0x00, 0x00
        /*0020*/ 	.byte	0x00, 0x00, 0x00, 0x00


//--------------------- .nv.info._Z6kernelPfP17curandStateXORWOW --------------------------
	.section	.nv.info._Z6kernelPfP17curandStateXORWOW,"",@"SHT_CUDA_INFO"
	.sectionflags	@""
	.align	4


	//----- nvinfo : EIATTR_CUDA_API_VERSION
	.align		4
        /*0000*/ 	.byte	0x04, 0x37
        /*0002*/ 	.short	(.L_18 - .L_17)
.L_17:
        /*0004*/ 	.word	0x00000082


	//----- nvinfo : EIATTR_KPARAM_INFO
	.align		4
.L_18:
        /*0008*/ 	.byte	0x04, 0x17
        /*000a*/ 	.short	(.L_20 - .L_19)
.L_19:
        /*000c*/ 	.word	0x00000000
        /*0010*/ 	.short	0x0001
        /*0012*/ 	.short	0x0008
        /*0014*/ 	.byte	0x00, 0xf5, 0x21, 0x00


	//----- nvinfo : EIATTR_KPARAM_INFO
	.align		4
.L_20:
        /*0018*/ 	.byte	0x04, 0x17
        /*001a*/ 	.short	(.L_22 - .L_21)
.L_21:
        /*001c*/ 	.word	0x00000000
        /*0020*/ 	.short	0x0000
        /*0022*/ 	.short	0x0000
        /*0024*/ 	.byte	0x00, 0xf5, 0x21, 0x00


	//----- nvinfo : EIATTR_SPARSE_MMA_MASK
	.align		4
.L_22:
        /*0028*/ 	.byte	0x03, 0x50
        /*002a*/ 	.short	0x0000


	//----- nvinfo : EIATTR_MAXREG_COUNT
	.align		4
        /*002c*/ 	.byte	0x03, 0x1b
        /*002e*/ 	.short	0x00ff


	//----- nvinfo : EIATTR_MERCURY_ISA_VERSION
	.align		4
        /*0030*/ 	.byte	0x03, 0x5f
        /*0032*/ 	.short	0x0101


	//----- nvinfo : EIATTR_VRC_CTA_INIT_COUNT
	.align		4
        /*0034*/ 	.byte	0x02, 0x4a
	.zero		1
	.zero		1


	//----- nvinfo : EIATTR_EXIT_INSTR_OFFSETS
	.align		4
        /*0038*/ 	.byte	0x04, 0x1c
        /*003a*/ 	.short	(.L_24 - .L_23)


	//   ....[0]....
.L_23:
        /*003c*/ 	.word	0x00001a60


	//----- nvinfo : EIATTR_CRS_STACK_SIZE
	.align		4
.L_24:
        /*0040*/ 	.byte	0x04, 0x1e
        /*0042*/ 	.short	(.L_26 - .L_25)
.L_25:
        /*0044*/ 	.word	0x00000000


	//----- nvinfo : EIATTR_CBANK_PARAM_SIZE
	.align		4
.L_26:
        /*0048*/ 	.byte	0x03, 0x19
        /*004a*/ 	.short	0x0010


	//----- nvinfo : EIATTR_PARAM_CBANK
	.align		4
        /*004c*/ 	.byte	0x04, 0x0a
        /*004e*/ 	.short	(.L_28 - .L_27)
	.align		4
.L_27:
        /*0050*/ 	.word	index@(.nv.constant0._Z6kernelPfP17curandStateXORWOW)
        /*0054*/ 	.short	0x0380
        /*0056*/ 	.short	0x0010


	//----- nvinfo : EIATTR_SW_WAR
	.align		4
.L_28:
        /*0058*/ 	.byte	0x04, 0x36
        /*005a*/ 	.short	(.L_30 - .L_29)
.L_29:
        /*005c*/ 	.word	0x00000008
.L_30:


//--------------------- .nv.callgraph             --------------------------
	.section	.nv.callgraph,"",@"SHT_CUDA_CALLGRAPH"
	.align	4
	.sectionentsize	8
	.align		4
        /*0000*/ 	.word	0x00000000
	.align		4
        /*0004*/ 	.word	0xffffffff
	.align		4
        /*0008*/ 	.word	0x00000000
	.align		4
        /*000c*/ 	.word	0xfffffffe
	.align		4
        /*0010*/ 	.word	0x00000000
	.align		4
        /*0014*/ 	.word	0xfffffffd
	.align		4
        /*0018*/ 	.word	0x00000000
	.align		4
        /*001c*/ 	.word	0xfffffffc


//--------------------- .nv.constant4             --------------------------
	.section	.nv.constant4,"a",@progbits
	.align	8
	.align		8
.nv.constant4:
        /*0000*/ 	.dword	precalc_xorwow_matrix
	.align		8
        /*0008*/ 	.dword	precalc_xorwow_offset_matrix
	.align		8
        /*0010*/ 	.dword	mrg32k3aM1
	.align		8
        /*0018*/ 	.dword	mrg32k3aM2
	.align		8
        /*0020*/ 	.dword	mrg32k3aM1SubSeq
	.align		8
        /*0028*/ 	.dword	mrg32k3aM2SubSeq
	.align		8
        /*0030*/ 	.dword	mrg32k3aM1Seq
	.align		8
        /*0038*/ 	.dword	mrg32k3aM2Seq


//--------------------- .nv.constant3             --------------------------
	.section	.nv.constant3,"a",@progbits
	.align	8
.nv.constant3:
	.type		__cr_lgamma_table,@object
	.size		__cr_lgamma_table,(.L_8 - __cr_lgamma_table)
__cr_lgamma_table:
        /*0000*/ 	.byte	0x00, 0x00, 0x00, 0x00, 0x00, 0x00, 0x00, 0x00, 0x00, 0x00, 0x00, 0x00, 0x00, 0x00, 0x00, 0x00
        /*0010*/ 	.byte	0xef, 0x39, 0xfa, 0xfe, 0x42, 0x2e, 0xe6, 0x3f, 0x02, 0x20, 0x2a, 0xfa, 0x0b, 0xab, 0xfc, 0x3f
        /*0020*/ 	.byte	0xf9, 0x2c, 0x92, 0x7c, 0xa7, 0x6c, 0x09, 0x40, 0xc9, 0x79, 0x44, 0x3c, 0x64, 0x26, 0x13, 0x40
        /*0030*/ 	.byte	0xca, 0x01, 0xcf, 0x3a, 0x27, 0x51, 0x1a, 0x40, 0x30, 0xcc, 0x2d, 0xf3, 0xe1, 0x0c, 0x21, 0x40
        /*0040*/ 	.byte	0x0d, 0xb7, 0xfc, 0x82, 0x8e, 0x35, 0x25, 0x40
.L_8:


//--------------------- .text._Z6kernelPfP17curandStateXORWOW --------------------------
	.section	.text._Z6kernelPfP17curandStateXORWOW,"ax",@progbits
	.align	128
        .global         _Z6kernelPfP17curandStateXORWOW
        .type           _Z6kernelPfP17curandStateXORWOW,@function
        .size           _Z6kernelPfP17curandStateXORWOW,(.L_x_24 - _Z6kernelPfP17curandStateXORWOW)
        .other          _Z6kernelPfP17curandStateXORWOW,@"STO_CUDA_ENTRY STV_DEFAULT"
_Z6kernelPfP17curandStateXORWOW:
.text._Z6kernelPfP17curandStateXORWOW:
[----:B------:R-:W-:Y:S01]  /*0000*/  LDC R1, c[0x0][0x37c] ;  /* 0x0000df00ff017b82 */ /* 0x000fe20000000800 */
[----:B------:R-:W0:Y:S01]  /*0010*/  S2R R12, SR_TID.X ;  /* 0x00000000000c7919 */ /* 0x000e220000002100 */
[----:B------:R-:W0:Y:S06]  /*0020*/  LDCU UR4, c[0x0][0x360] ;  /* 0x00006c00ff0477ac */ /* 0x000e2c0008000800 */
[----:B------:R-:W1:Y:S01]  /*0030*/  LDC.64 R8, c[0x0][0x388] ;  /* 0x0000e200ff087b82 */ /* 0x000e620000000a00 */
[----:B------:R-:W-:Y:S01]  /*0040*/  BSSY.RECONVERGENT B0, `(.L_x_0) ;  /* 0x00000eb000007945 */ /* 0x000fe20003800200 */
[----:B------:R-:W0:Y:S01]  /*0050*/  S2R R3, SR_CTAID.X ;  /* 0x0000000000037919 */ /* 0x000e220000002500 */
[----:B------:R-:W2:Y:S01]  /*0060*/  LDCU.64 UR6, c[0x0][0x358] ;  /* 0x00006b00ff0677ac */ /* 0x000ea20008000a00 */
[----:B0-----:R-:W-:-:S02]  /*0070*/  IMAD R12, R3, UR4, R12 ;  /* 0x00000004030c7c24 */ /* 0x001fc4000f8e020c */
[----:B------:R-:W-:Y:S02]  /*0080*/  IMAD.MOV.U32 R3, RZ, RZ, -0x266e14b1 ;  /* 0xd991eb4fff037424 */ /* 0x000fe400078e00ff */
[C---:B-1----:R-:W-:Y:S01]  /*0090*/  IMAD.WIDE R8, R12.reuse, 0x30, R8 ;  /* 0x000000300c087825 */ /* 0x042fe200078e0208 */
[C---:B------:R-:W-:Y:S02]  /*00a0*/  LOP3.LUT R0, R12.reuse, 0xaad26b49, RZ, 0x3c, !PT ;  /* 0xaad26b490c007812 */ /* 0x040fe400078e3cff */
[----:B------:R-:W-:-:S03]  /*00b0*/  ISETP.GT.AND P0, PT, R12, -0x1, PT ;  /* 0xffffffff0c00780c */ /* 0x000fc60003f04270 */
[----:B------:R-:W-:Y:S01]  /*00c0*/  IMAD R0, R0, 0x4182bed5, RZ ;  /* 0x4182bed500007824 */ /* 0x000fe200078e02ff */
[----:B------:R-:W-:Y:S02]  /*00d0*/  SEL R3, R3, 0x8bf16996, P0 ;  /* 0x8bf1699603037807 */ /* 0x000fe40000000000 */
[----:B------:R-:W-:Y:S01]  /*00e0*/  ISETP.NE.AND P0, PT, R12, RZ, PT ;  /* 0x000000ff0c00720c */ /* 0x000fe20003f05270 */
[C---:B------:R-:W-:Y:S01]  /*00f0*/  VIADD R5, R0.reuse, 0x583f19 ;  /* 0x00583f1900057836 */ /* 0x040fe20000000000 */
[C---:B------:R-:W-:Y:S01]  /*0100*/  LOP3.LUT R4, R3.reuse, 0x5491333, RZ, 0x3c, !PT ;  /* 0x0549133303047812 */ /* 0x040fe200078e3cff */
[C---:B------:R-:W-:Y:S01]  /*0110*/  IMAD.IADD R2, R0.reuse, 0x1, R3 ;  /* 0x0000000100027824 */ /* 0x040fe200078e0203 */
[C---:B------:R-:W-:Y:S01]  /*0120*/  LOP3.LUT R6, R0.reuse, 0x159a55e5, RZ, 0x3c, !PT ;  /* 0x159a55e500067812 */ /* 0x040fe200078e3cff */
[----:B------:R-:W-:Y:S02]  /*0130*/  VIADD R7, R3, 0x1f123bb5 ;  /* 0x1f123bb503077836 */ /* 0x000fe40000000000 */
[----:B------:R-:W-:Y:S01]  /*0140*/  VIADD R3, R0, 0x75bcd15 ;  /* 0x075bcd1500037836 */ /* 0x000fe20000000000 */
[----:B--2---:R0:W-:Y:S01]  /*0150*/  STG.E.64 desc[UR6][R8.64+0x10], R4 ;  /* 0x0000100408007986 */ /* 0x0041e2000c101b06 */
[----:B------:R-:W-:Y:S01]  /*0160*/  VIADD R2, R2, 0x64f0c9 ;  /* 0x0064f0c902027836 */ /* 0x000fe20000000000 */
[----:B------:R-:W-:-:S02]  /*0170*/  SHF.R.S32.HI R0, RZ, 0x1f, R12 ;  /* 0x0000001fff007819 */ /* 0x000fc4000001140c */
[----:B------:R0:W-:Y:S04]  /*0180*/  STG.E.64 desc[UR6][R8.64+0x8], R6 ;  /* 0x0000080608007986 */ /* 0x0001e8000c101b06 */
[----:B------:R0:W-:Y:S01]  /*0190*/  STG.E.64 desc[UR6][R8.64], R2 ;  /* 0x0000000208007986 */ /* 0x0001e2000c101b06 */
[----:B------:R-:W-:Y:S05]  /*01a0*/  @!P0 BRA `(.L_x_1) ;  /* 0x0000000c00508947 */ /* 0x000fea0003800000 */
[----:B0-----:R-:W-:Y:S02]  /*01b0*/  IMAD.MOV.U32 R2, RZ, RZ, RZ ;  /* 0x000000ffff027224 */ /* 0x001fe400078e00ff */
[----:B------:R-:W-:-:S07]  /*01c0*/  IMAD.MOV.U32 R13, RZ, RZ, R12 ;  /* 0x000000ffff0d7224 */ /* 0x000fce00078e000c */
.L_x_7:
[----:B------:R-:W-:Y:S01]  /*01d0*/  LOP3.LUT R8, R13, 0x3, RZ, 0xc0, !PT ;  /* 0x000000030d087812 */ /* 0x000fe200078ec0ff */
[----:B------:R-:W-:Y:S03]  /*01e0*/  BSSY.RECONVERGENT B1, `(.L_x_2) ;  /* 0x00000ca000017945 */ /* 0x000fe60003800200 */
[----:B------:R-:W-:-:S04]  /*01f0*/  ISETP.NE.U32.AND P0, PT, R8, RZ, PT ;  /* 0x000000ff0800720c */ /* 0x000fc80003f05070 */
[----:B------:R-:W-:-:S13]  /*0200*/  ISETP.NE.AND.EX P0, PT, RZ, RZ, PT, P0 ;  /* 0x000000ffff00720c */ /* 0x000fda0003f05300 */
[----:B0-----:R-:W-:Y:S05]  /*0210*/  @!P0 BRA `(.L_x_3) ;  /* 0x0000000c00188947 */ /* 0x001fea0003800000 */
[----:B------:R-:W0:Y:S01]  /*0220*/  LDC.64 R8, c[0x4][RZ] ;  /* 0x01000000ff087b82 */ /* 0x000e220000000a00 */
[----:B------:R-:W-:Y:S02]  /*0230*/  IMAD.MOV.U32 R14, RZ, RZ, RZ ;  /* 0x000000ffff0e7224 */ /* 0x000fe400078e00ff */
[----:B0-----:R-:W-:-:S07]  /*0240*/  IMAD.WIDE.U32 R8, R2, 0xc80, R8 ;  /* 0x00000c8002087825 */ /* 0x001fce00078e0008 */
.L_x_6:
[----:B------:R-:W-:Y:S01]  /*0250*/  IMAD.MOV.U32 R15, RZ, RZ, RZ ;  /* 0x000000ffff0f7224 */ /* 0x000fe200078e00ff */
[----:B0-----:R-:W-:Y:S02]  /*0260*/  CS2R R4, SRZ ;  /* 0x0000000000047805 */ /* 0x001fe4000001ff00 */
[----:B------:R-:W-:Y:S01]  /*0270*/  CS2R R6, SRZ ;  /* 0x0000000000067805 */ /* 0x000fe2000001ff00 */
[----:B------:R-:W-:-:S07]  /*0280*/  IMAD.MOV.U32 R3, RZ, RZ, RZ ;  /* 0x000000ffff037224 */ /* 0x000fce00078e00ff */
.L_x_5:
[----:B------:R-:W0:Y:S02]  /*0290*/  LDC.64 R10, c[0x0][0x388] ;  /* 0x0000e200ff0a7b82 */ /* 0x000e240000000a00 */
[----:B0-----:R-:W-:-:S04]  /*02a0*/  IMAD.WIDE R10, R12, 0x30, R10 ;  /* 0x000000300c0a7825 */ /* 0x001fc800078e020a */
[----:B------:R-:W-:-:S05]  /*02b0*/  IMAD.WIDE.U32 R10, R15, 0x4, R10 ;  /* 0x000000040f0a7825 */ /* 0x000fca00078e000a */
[----:B------:R0:W5:Y:S01]  /*02c0*/  LDG.E R16, desc[UR6][R10.64+0x4] ;  /* 0x000004060a107981 */ /* 0x000162000c1e1900 */
[----:B------:R-:W-:-:S07]  /*02d0*/  IMAD.MOV.U32 R17, RZ, RZ, RZ ;  /* 0x000000ffff117224 */ /* 0x000fce00078e00ff */
.L_x_4:
[----:B-----5:R-:W-:Y:S01]  /*02e0*/  SHF.R.U32.HI R23, RZ, R17, R16 ;  /* 0x00000011ff177219 */ /* 0x020fe20000011610 */
[----:B0-----:R-:W-:-:S03]  /*02f0*/  IMAD.SHL.U32 R10, R15, 0x20, RZ ;  /* 0x000000200f0a7824 */ /* 0x001fc600078e00ff */
[----:B------:R-:W-:Y:S01]  /*0300*/  LOP3.LUT R11, R23, 0x1, RZ, 0xc0, !PT ;  /* 0x00000001170b7812 */ /* 0x000fe200078ec0ff */
[----:B------:R-:W-:-:S03]  /*0310*/  IMAD.IADD R10, R10, 0x1, R17 ;  /* 0x000000010a0a7824 */ /* 0x000fc600078e0211 */
[----:B------:R-:W-:Y:S01]  /*0320*/  ISETP.NE.U32.AND P0, PT, R11, 0x1, PT ;  /* 0x000000010b00780c */ /* 0x000fe20003f05070 */
[----:B------:R-:W-:-:S03]  /*0330*/  IMAD R11, R10, 0x5, RZ ;  /* 0x000000050a0b7824 */ /* 0x000fc600078e02ff */
[----:B------:R-:W-:Y:S01]  /*0340*/  R2P PR, R23, 0x7e ;  /* 0x0000007e17007804 */ /* 0x000fe20000000000 */
[----:B------:R-:W-:-:S08]  /*0350*/  IMAD.WIDE.U32 R10, R11, 0x4, R8 ;  /* 0x000000040b0a7825 */ /* 0x000fd000078e0008 */
[----:B------:R-:W2:Y:S04]  /*0360*/  @!P0 LDG.E R20, desc[UR6][R10.64+0x10] ;  /* 0x000010060a148981 */ /* 0x000ea8000c1e1900 */
[----:B------:R-:W3:Y:S04]  /*0370*/  @P1 LDG.E R22, desc[UR6][R10.64+0x24] ;  /* 0x000024060a161981 */ /* 0x000ee8000c1e1900 */
[----:B------:R-:W4:Y:S04]  /*0380*/  @P2 LDG.E R24, desc[UR6][R10.64+0x38] ;  /* 0x000038060a182981 */ /* 0x000f28000c1e1900 */
[----:B------:R-:W4:Y:S04]  /*0390*/  @P3 LDG.E R26, desc[UR6][R10.64+0x4c] ;  /* 0x00004c060a1a3981 */ /* 0x000f28000c1e1900 */
[----:B------:R-:W4:Y:S04]  /*03a0*/  @P4 LDG.E R28, desc[UR6][R10.64+0x60] ;  /* 0x000060060a1c4981 */ /* 0x000f28000c1e1900 */
[----:B------:R-:W4:Y:S04]  /*03b0*/  @!P0 LDG.E R18, desc[UR6][R10.64] ;  /* 0x000000060a128981 */ /* 0x000f28000c1e1900 */
[----:B------:R-:W4:Y:S04]  /*03c0*/  @!P0 LDG.E R19, desc[UR6][R10.64+0x4] ;  /* 0x000004060a138981 */ /* 0x000f28000c1e1900 */
[----:B------:R-:W4:Y:S04]  /*03d0*/  @P5 LDG.E R21, desc[UR6][R10.64+0x74] ;  /* 0x000074060a155981 */ /* 0x000f28000c1e1900 */
[----:B------:R-:W4:Y:S04]  /*03e0*/  @P1 LDG.E R25, desc[UR6][R10.64+0x20] ;  /* 0x000020060a191981 */ /* 0x000f28000c1e1900 */
[----:B------:R-:W4:Y:S01]  /*03f0*/  @P3 LDG.E R27, desc[UR6][R10.64+0x48] ;  /* 0x000048060a1b3981 */ /* 0x000f22000c1e1900 */
[----:B--2---:R-:W-:-:S03]  /*0400*/  @!P0 LOP3.LUT R5, R5, R20, RZ, 0x3c, !PT ;  /* 0x0000001405058212 */ /* 0x004fc600078e3cff */
[----:B------:R-:W2:Y:S01]  /*0410*/  @P1 LDG.E R20, desc[UR6][R10.64+0x14] ;  /* 0x000014060a141981 */ /* 0x000ea2000c1e1900 */
[----:B---3--:R-:W-:-:S03]  /*0420*/  @P1 LOP3.LUT R5, R5, R22, RZ, 0x3c, !PT ;  /* 0x0000001605051212 */ /* 0x008fc600078e3cff */
[----:B------:R-:W3:Y:S01]  /*0430*/  @P1 LDG.E R22, desc[UR6][R10.64+0x1c] ;  /* 0x00001c060a161981 */ /* 0x000ee2000c1e1900 */
[----:B----4-:R-:W-:-:S03]  /*0440*/  @P2 LOP3.LUT R5, R5, R24, RZ, 0x3c, !PT ;  /* 0x0000001805052212 */ /* 0x010fc600078e3cff */
[----:B------:R-:W4:Y:S01]  /*0450*/  @P2 LDG.E R24, desc[UR6][R10.64+0x28] ;  /* 0x000028060a182981 */ /* 0x000f22000c1e1900 */
[----:B------:R-:W-:-:S03]  /*0460*/  @P3 LOP3.LUT R5, R5, R26, RZ, 0x3c, !PT ;  /* 0x0000001a05053212 */ /* 0x000fc600078e3cff */
[----:B------:R-:W3:Y:S01]  /*0470*/  @P6 LDG.E R26, desc[UR6][R10.64+0x88] ;  /* 0x000088060a1a6981 */ /* 0x000ee2000c1e1900 */
[----:B------:R-:W-:Y:S02]  /*0480*/  @P4 LOP3.LUT R5, R5, R28, RZ, 0x3c, !PT ;  /* 0x0000001c05054212 */ /* 0x000fe400078e3cff */
[----:B------:R-:W-:Y:S02]  /*0490*/  @!P0 LOP3.LUT R3, R3, R18, RZ, 0x3c, !PT ;  /* 0x0000001203038212 */ /* 0x000fe400078e3cff */
[----:B------:R-:W3:Y:S01]  /*04a0*/  @!P0 LDG.E R18, desc[UR6][R10.64+0x8] ;  /* 0x000008060a128981 */ /* 0x000ee2000c1e1900 */
[----:B------:R-:W-:-:S03]  /*04b0*/  @!P0 LOP3.LUT R6, R6, R19, RZ, 0x3c, !PT ;  /* 0x0000001306068212 */ /* 0x000fc600078e3cff */
[----:B------:R-:W3:Y:S01]  /*04c0*/  @!P0 LDG.E R19, desc[UR6][R10.64+0xc] ;  /* 0x00000c060a138981 */ /* 0x000ee2000c1e1900 */
[----:B------:R-:W-:-:S03]  /*04d0*/  @P5 LOP3.LUT R5, R5, R21, RZ, 0x3c, !PT ;  /* 0x0000001505055212 */ /* 0x000fc600078e3cff */
[----:B------:R-:W3:Y:S01]  /*04e0*/  @P1 LDG.E R21, desc[UR6][R10.64+0x18] ;  /* 0x000018060a151981 */ /* 0x000ee2000c1e1900 */
[----:B--2---:R-:W-:-:S03]  /*04f0*/  @P1 LOP3.LUT R3, R3, R20, RZ, 0x3c, !PT ;  /* 0x0000001403031212 */ /* 0x004fc600078e3cff */
[----:B------:R-:W2:Y:S01]  /*0500*/  @P3 LDG.E R20, desc[UR6][R10.64+0x3c] ;  /* 0x00003c060a143981 */ /* 0x000ea2000c1e1900 */
[----:B----4-:R-:W-:-:S03]  /*0510*/  @P2 LOP3.LUT R3, R3, R24, RZ, 0x3c, !PT ;  /* 0x0000001803032212 */ /* 0x010fc600078e3cff */
[----:B------:R-:W4:Y:S01]  /*0520*/  @P4 LDG.E R24, desc[UR6][R10.64+0x50] ;  /* 0x000050060a184981 */ /* 0x000f22000c1e1900 */
[----:B---3--:R-:W-:-:S03]  /*0530*/  @!P0 LOP3.LUT R7, R7, R18, RZ, 0x3c, !PT ;  /* 0x0000001207078212 */ /* 0x008fc600078e3cff */
[----:B------:R-:W3:Y:S01]  /*0540*/  @P2 LDG.E R18, desc[UR6][R10.64+0x30] ;  /* 0x000030060a122981 */ /* 0x000ee2000c1e1900 */
[----:B------:R-:W-:-:S03]  /*0550*/  @!P0 LOP3.LUT R4, R4, R19, RZ, 0x3c, !PT ;  /* 0x0000001304048212 */ /* 0x000fc600078e3cff */
[----:B------:R-:W3:Y:S01]  /*0560*/  @P2 LDG.E R19, desc[UR6][R10.64+0x2c] ;  /* 0x00002c060a132981 */ /* 0x000ee2000c1e1900 */
[----:B------:R-:W-:-:S03]  /*0570*/  @P1 LOP3.LUT R6, R6, R21, RZ, 0x3c, !PT ;  /* 0x0000001506061212 */ /* 0x000fc600078e3cff */
[----:B------:R-:W3:Y:S01]  /*0580*/  @P2 LDG.E R21, desc[UR6][R10.64+0x34] ;  /* 0x000034060a152981 */ /* 0x000ee2000c1e1900 */
[----:B------:R-:W-:Y:S02]  /*0590*/  @P1 LOP3.LUT R7, R7, R22, RZ, 0x3c, !PT ;  /* 0x0000001607071212 */ /* 0x000fe400078e3cff */
[----:B------:R-:W-:Y:S01]  /*05a0*/  @P1 LOP3.LUT R4, R4, R25, RZ, 0x3c, !PT ;  /* 0x0000001904041212 */ /* 0x000fe200078e3cff */
[----:B------:R-:W3:Y:S04]  /*05b0*/  @P3 LDG.E R22, desc[UR6][R10.64+0x44] ;  /* 0x000044060a163981 */ /* 0x000ee8000c1e1900 */
[----:B------:R-:W3:Y:S01]  /*05c0*/  @P3 LDG.E R25, desc[UR6][R10.64+0x40] ;  /* 0x000040060a193981 */ /* 0x000ee2000c1e1900 */
[----:B--2---:R-:W-:-:S03]  /*05d0*/  @P3 LOP3.LUT R3, R3, R20, RZ, 0x3c, !PT ;  /* 0x0000001403033212 */ /* 0x004fc600078e3cff */
[----:B------:R-:W2:Y:S01]  /*05e0*/  @P5 LDG.E R20, desc[UR6][R10.64+0x64] ;  /* 0x000064060a145981 */ /* 0x000ea2000c1e1900 */
[----:B----4-:R-:W-:-:S03]  /*05f0*/  @P4 LOP3.LUT R3, R3, R24, RZ, 0x3c, !PT ;  /* 0x0000001803034212 */ /* 0x010fc600078e3cff */
[----:B------:R-:W4:Y:S01]  /*0600*/  @P6 LDG.E R24, desc[UR6][R10.64+0x78] ;  /* 0x000078060a186981 */ /* 0x000f22000c1e1900 */
[----:B---3--:R-:W-:-:S03]  /*0610*/  @P2 LOP3.LUT R7, R7, R18, RZ, 0x3c, !PT ;  /* 0x0000001207072212 */ /* 0x008fc600078e3cff */
[----:B------:R-:W3:Y:S01]  /*0620*/  @P4 LDG.E R18, desc[UR6][R10.64+0x58] ;  /* 0x000058060a124981 */ /* 0x000ee2000c1e1900 */
[----:B------:R-:W-:-:S03]  /*0630*/  @P2 LOP3.LUT R6, R6, R19, RZ, 0x3c, !PT ;  /* 0x0000001306062212 */ /* 0x000fc600078e3cff */
[----:B------:R-:W3:Y:S01]  /*0640*/  @P4 LDG.E R19, desc[UR6][R10.64+0x54] ;  /* 0x000054060a134981 */ /* 0x000ee2000c1e1900 */
[----:B------:R-:W-:-:S03]  /*0650*/  @P2 LOP3.LUT R4, R4, R21, RZ, 0x3c, !PT ;  /* 0x0000001504042212 */ /* 0x000fc600078e3cff */
[----:B------:R-:W3:Y:S01]  /*0660*/  @P4 LDG.E R21, desc[UR6][R10.64+0x5c] ;  /* 0x00005c060a154981 */ /* 0x000ee2000c1e1900 */
[----:B------:R-:W-:Y:S02]  /*0670*/  @P3 LOP3.LUT R7, R7, R22, RZ, 0x3c, !PT ;  /* 0x0000001607073212 */ /* 0x000fe400078e3cff */
[----:B------:R-:W-:Y:S01]  /*0680*/  @P3 LOP3.LUT R4, R4, R27, RZ, 0x3c, !PT ;  /* 0x0000001b04043212 */ /* 0x000fe200078e3cff */
[----:B------:R-:W3:Y:S01]  /*0690*/  @P5 LDG.E R22, desc[UR6][R10.64+0x6c] ;  /* 0x00006c060a165981 */ /* 0x000ee2000c1e1900 */
[----:B------:R-:W-:-:S03]  /*06a0*/  @P3 LOP3.LUT R6, R6, R25, RZ, 0x3c, !PT ;  /* 0x0000001906063212 */ /* 0x000fc600078e3cff */
[----:B------:R-:W3:Y:S04]  /*06b0*/  @P5 LDG.E R25, desc[UR6][R10.64+0x68] ;  /* 0x000068060a195981 */ /* 0x000ee8000c1e1900 */
[----:B------:R-:W3:Y:S01]  /*06c0*/  @P5 LDG.E R27, desc[UR6][R10.64+0x70] ;  /* 0x000070060a1b5981 */ /* 0x000ee2000c1e1900 */
[----:B------:R-:W-:Y:S02]  /*06d0*/  LOP3.LUT P0, RZ, R23, 0x80, RZ, 0xc0, !PT ;  /* 0x0000008017ff7812 */ /* 0x000fe4000780c0ff */
[----:B--2---:R-:W-:-:S11]  /*06e0*/  @P5 LOP3.LUT R3, R3, R20, RZ, 0x3c, !PT ;  /* 0x0000001403035212 */ /* 0x004fd600078e3cff */
        /* <DEDUP_REMOVED lines=15> */
[----:B------:R-:W-:Y:S02]  /*07e0*/  @P6 LOP3.LUT R5, R5, R26, RZ, 0x3c, !PT ;  /* 0x0000001a05056212 */ /* 0x000fe400078e3cff */
[----:B--2---:R-:W-:Y:S02]  /*07f0*/  @P0 LOP3.LUT R3, R3, R20, RZ, 0x3c, !PT ;  /* 0x0000001403030212 */ /* 0x004fe400078e3cff */
[----:B----4-:R-:W-:Y:S02]  /*0800*/  @P0 LOP3.LUT R5, R5, R24, RZ, 0x3c, !PT ;  /* 0x0000001805050212 */ /* 0x010fe400078e3cff */
[----:B---3--:R-:W-:Y:S02]  /*0810*/  @P6 LOP3.LUT R7, R7, R18, RZ, 0x3c, !PT ;  /* 0x0000001207076212 */ /* 0x008fe400078e3cff */
[----:B------:R-:W-:Y:S02]  /*0820*/  @P6 LOP3.LUT R6, R6, R19, RZ, 0x3c, !PT ;  /* 0x0000001306066212 */ /* 0x000fe400078e3cff */
[----:B------:R-:W-:-:S02]  /*0830*/  @P6 LOP3.LUT R4, R4, R21, RZ, 0x3c, !PT ;  /* 0x0000001504046212 */ /* 0x000fc400078e3cff */
[----:B------:R-:W-:Y:S02]  /*0840*/  @P0 LOP3.LUT R7, R7, R22, RZ, 0x3c, !PT ;  /* 0x0000001607070212 */ /* 0x000fe400078e3cff */
[----:B------:R-:W-:Y:S02]  /*0850*/  @P0 LOP3.LUT R6, R6, R25, RZ, 0x3c, !PT ;  /* 0x0000001906060212 */ /* 0x000fe400078e3cff */
[----:B------:R-:W-:Y:S02]  /*0860*/  @P0 LOP3.LUT R4, R4, R27, RZ, 0x3c, !PT ;  /* 0x0000001b04040212 */ /* 0x000fe400078e3cff */
[----:B------:R-:W-:-:S13]  /*0870*/  R2P PR, R23.B1, 0x7f ;  /* 0x0000007f17007804 */ /* 0x000fda0000001000 */
[----:B------:R-:W2:Y:S04]  /*0880*/  @P0 LDG.E R18, desc[UR6][R10.64+0xa0] ;  /* 0x0000a0060a120981 */ /* 0x000ea8000c1e1900 */
[----:B------:R-:W3:Y:S04]  /*0890*/  @P0 LDG.E R20, desc[UR6][R10.64+0xa8] ;  /* 0x0000a8060a140981 */ /* 0x000ee8000c1e1900 */
[----:B------:R-:W4:Y:S04]  /*08a0*/  @P1 LDG.E R22, desc[UR6][R10.64+0xbc] ;  /* 0x0000bc060a161981 */ /* 0x000f28000c1e1900 */
[----:B------:R-:W4:Y:S04]  /*08b0*/  @P1 LDG.E R24, desc[UR6][R10.64+0xc4] ;  /* 0x0000c4060a181981 */ /* 0x000f28000c1e1900 */
[----:B------:R-:W4:Y:S04]  /*08c0*/  @P0 LDG.E R19, desc[UR6][R10.64+0xa4] ;  /* 0x0000a4060a130981 */ /* 0x000f28000c1e1900 */
[----:B------:R-:W4:Y:S04]  /*08d0*/  @P0 LDG.E R21, desc[UR6][R10.64+0xac] ;  /* 0x0000ac060a150981 */ /* 0x000f28000c1e1900 */
[----:B------:R-:W4:Y:S04]  /*08e0*/  @P1 LDG.E R25, desc[UR6][R10.64+0xb8] ;  /* 0x0000b8060a191981 */ /* 0x000f28000c1e1900 */
[----:B------:R-:W4:Y:S04]  /*08f0*/  @P2 LDG.E R26, desc[UR6][R10.64+0xc8] ;  /* 0x0000c8060a1a2981 */ /* 0x000f28000c1e1900 */
[----:B------:R-:W4:Y:S04]  /*0900*/  @P1 LDG.E R27, desc[UR6][R10.64+0xc0] ;  /* 0x0000c0060a1b1981 */ /* 0x000f28000c1e1900 */
[----:B------:R-:W4:Y:S01]  /*0910*/  @P3 LDG.E R28, desc[UR6][R10.64+0xec] ;  /* 0x0000ec060a1c3981 */ /* 0x000f22000c1e1900 */
[----:B--2---:R-:W-:-:S03]  /*0920*/  @P0 LOP3.LUT R3, R3, R18, RZ, 0x3c, !PT ;  /* 0x0000001203030212 */ /* 0x004fc600078e3cff */
[----:B------:R-:W2:Y:S01]  /*0930*/  @P0 LDG.E R18, desc[UR6][R10.64+0xb0] ;  /* 0x0000b0060a120981 */ /* 0x000ea2000c1e1900 */
[----:B---3--:R-:W-:-:S03]  /*0940*/  @P0 LOP3.LUT R7, R7, R20, RZ, 0x3c, !PT ;  /* 0x0000001407070212 */ /* 0x008fc600078e3cff */
[----:B------:R-:W3:Y:S01]  /*0950*/  @P1 LDG.E R20, desc[UR6][R10.64+0xb4] ;  /* 0x0000b4060a141981 */ /* 0x000ee2000c1e1900 */
[----:B----4-:R-:W-:-:S03]  /*0960*/  @P1 LOP3.LUT R7, R7, R22, RZ, 0x3c, !PT ;  /* 0x0000001607071212 */ /* 0x010fc600078e3cff */
[----:B------:R-:W4:Y:S01]  /*0970*/  @P2 LDG.E R22, desc[UR6][R10.64+0xd8] ;  /* 0x0000d8060a162981 */ /* 0x000f22000c1e1900 */
[----:B------:R-:W-:-:S03]  /*0980*/  @P0 LOP3.LUT R6, R6, R19, RZ, 0x3c, !PT ;  /* 0x0000001306060212 */ /* 0x000fc600078e3cff */
[----:B------:R-:W4:Y:S01]  /*0990*/  @P2 LDG.E R19, desc[UR6][R10.64+0xcc] ;  /* 0x0000cc060a132981 */ /* 0x000f22000c1e1900 */
[----:B------:R-:W-:-:S03]  /*09a0*/  @P0 LOP3.LUT R4, R4, R21, RZ, 0x3c, !PT ;  /* 0x0000001504040212 */ /* 0x000fc600078e3cff */
[----:B------:R-:W4:Y:S01]  /*09b0*/  @P2 LDG.E R21, desc[UR6][R10.64+0xd4] ;  /* 0x0000d4060a152981 */ /* 0x000f22000c1e1900 */
[----:B------:R-:W-:-:S03]  /*09c0*/  @P1 LOP3.LUT R6, R6, R25, RZ, 0x3c, !PT ;  /* 0x0000001906061212 */ /* 0x000fc600078e3cff */
[----:B------:R-:W4:Y:S01]  /*09d0*/  @P3 LDG.E R25, desc[UR6][R10.64+0xe8] ;  /* 0x0000e8060a193981 */ /* 0x000f22000c1e1900 */
[----:B--2---:R-:W-:-:S03]  /*09e0*/  @P0 LOP3.LUT R5, R5, R18, RZ, 0x3c, !PT ;  /* 0x0000001205050212 */ /* 0x004fc600078e3cff */
[----:B------:R-:W2:Y:S01]  /*09f0*/  @P4 LDG.E R18, desc[UR6][R10.64+0xf0] ;  /* 0x0000f0060a124981 */ /* 0x000ea2000c1e1900 */
[----:B------:R-:W-:-:S03]  /*0a00*/  @P1 LOP3.LUT R5, R5, R24, RZ, 0x3c, !PT ;  /* 0x0000001805051212 */ /* 0x000fc600078e3cff */
[----:B------:R-:W2:Y:S01]  /*0a10*/  @P3 LDG.E R24, desc[UR6][R10.64+0xdc] ;  /* 0x0000dc060a183981 */ /* 0x000ea2000c1e1900 */
[----:B---3--:R-:W-:-:S03]  /*0a20*/  @P1 LOP3.LUT R3, R3, R20, RZ, 0x3c, !PT ;  /* 0x0000001403031212 */ /* 0x008fc600078e3cff */
[----:B------:R-:W3:Y:S01]  /*0a30*/  @P2 LDG.E R20, desc[UR6][R10.64+0xd0] ;  /* 0x0000d0060a142981 */ /* 0x000ee2000c1e1900 */
[----:B------:R-:W-:Y:S02]  /*0a40*/  LOP3.LUT P0, RZ, R23, 0x8000, RZ, 0xc0, !PT ;  /* 0x0000800017ff7812 */ /* 0x000fe4000780c0ff */
[----:B------:R-:W-:Y:S01]  /*0a50*/  @P2 LOP3.LUT R3, R3, R26, RZ, 0x3c, !PT ;  /* 0x0000001a03032212 */ /* 0x000fe200078e3cff */
[----:B------:R-:W3:Y:S04]  /*0a60*/  @P3 LDG.E R23, desc[UR6][R10.64+0xe0] ;  /* 0x0000e0060a173981 */ /* 0x000ee8000c1e1900 */
[----:B------:R-:W3:Y:S01]  /*0a70*/  @P3 LDG.E R26, desc[UR6][R10.64+0xe4] ;  /* 0x0000e4060a1a3981 */ /* 0x000ee2000c1e1900 */
[----:B------:R-:W-:Y:S02]  /*0a80*/  @P1 LOP3.LUT R4, R4, R27, RZ, 0x3c, !PT ;  /* 0x0000001b04041212 */ /* 0x000fe400078e3cff */
[----:B----4-:R-:W-:-:S02]  /*0a90*/  @P2 LOP3.LUT R5, R5, R22, RZ, 0x3c, !PT ;  /* 0x0000001605052212 */ /* 0x010fc400078e3cff */
[----:B------:R-:W4:Y:S01]  /*0aa0*/  @P4 LDG.E R22, desc[UR6][R10.64+0x100] ;  /* 0x000100060a164981 */ /* 0x000f22000c1e1900 */
[----:B------:R-:W-:Y:S02]  /*0ab0*/  @P2 LOP3.LUT R6, R6, R19, RZ, 0x3c, !PT ;  /* 0x0000001306062212 */ /* 0x000fe400078e3cff */
[----:B------:R-:W-:Y:S01]  /*0ac0*/  @P2 LOP3.LUT R4, R4, R21, RZ, 0x3c, !PT ;  /* 0x0000001504042212 */ /* 0x000fe200078e3cff */
[----:B------:R-:W4:Y:S04]  /*0ad0*/  @P4 LDG.E R19, desc[UR6][R10.64+0xf4] ;  /* 0x0000f4060a134981 */ /* 0x000f28000c1e1900 */
[----:B------:R-:W4:Y:S01]  /*0ae0*/  @P4 LDG.E R21, desc[UR6][R10.64+0xfc] ;  /* 0x0000fc060a154981 */ /* 0x000f22000c1e1900 */
[----:B------:R-:W-:-:S03]  /*0af0*/  @P3 LOP3.LUT R4, R4, R25, RZ, 0x3c, !PT ;  /* 0x0000001904043212 */ /* 0x000fc600078e3cff */
[----:B------:R-:W4:Y:S01]  /*0b00*/  @P5 LDG.E R25, desc[UR6][R10.64+0x110] ;  /* 0x000110060a195981 */ /* 0x000f22000c1e1900 */
[----:B--2---:R-:W-:-:S03]  /*0b10*/  @P3 LOP3.LUT R3, R3, R24, RZ, 0x3c, !PT ;  /* 0x0000001803033212 */ /* 0x004fc600078e3cff */
[----:B------:R-:W2:Y:S01]  /*0b20*/  @P5 LDG.E R24, desc[UR6][R10.64+0x104] ;  /* 0x000104060a185981 */ /* 0x000ea2000c1e1900 */
[----:B---3--:R-:W-:Y:S02]  /*0b30*/  @P2 LOP3.LUT R7, R7, R20, RZ, 0x3c, !PT ;  /* 0x0000001407072212 */ /* 0x008fe400078e3cff */
[----:B------:R-:W-:Y:S01]  /*0b40*/  @P4 LOP3.LUT R3, R3, R18, RZ, 0x3c, !PT ;  /* 0x0000001203034212 */ /* 0x000fe200078e3cff */
[----:B------:R-:W3:Y:S01]  /*0b50*/  @P4 LDG.E R20, desc[UR6][R10.64+0xf8] ;  /* 0x0000f8060a144981 */ /* 0x000ee2000c1e1900 */
[----:B------:R-:W-:-:S03]  /*0b60*/  @P3 LOP3.LUT R6, R6, R23, RZ, 0x3c, !PT ;  /* 0x0000001706063212 */ /* 0x000fc600078e3cff */
[----:B------:R-:W3:Y:S01]  /*0b70*/  @P5 LDG.E R18, desc[UR6][R10.64+0x114] ;  /* 0x000114060a125981 */ /* 0x000ee2000c1e1900 */
[----:B------:R-:W-:-:S03]  /*0b80*/  @P3 LOP3.LUT R7, R7, R26, RZ, 0x3c, !PT ;  /* 0x0000001a07073212 */ /* 0x000fc600078e3cff */
[----:B------:R-:W3:Y:S04]  /*0b90*/  @P5 LDG.E R23, desc[UR6][R10.64+0x108] ;  /* 0x000108060a175981 */ /* 0x000ee8000c1e1900 */
[----:B------:R-:W3:Y:S01]  /*0ba0*/  @P5 LDG.E R26, desc[UR6][R10.64+0x10c] ;  /* 0x00010c060a1a5981 */ /* 0x000ee2000c1e1900 */
[----:B------:R-:W-:Y:S02]  /*0bb0*/  @P3 LOP3.LUT R5, R5, R28, RZ, 0x3c, !PT ;  /* 0x0000001c05053212 */ /* 0x000fe400078e3cff */
[----:B----4-:R-:W-:Y:S01]  /*0bc0*/  @P4 LOP3.LUT R6, R6, R19, RZ, 0x3c, !PT ;  /* 0x0000001306064212 */ /* 0x010fe200078e3cff */
[----:B------:R-:W4:Y:S01]  /*0bd0*/  @P0 LDG.E R28, desc[UR6][R10.64+0x13c] ;  /* 0x00013c060a1c0981 */ /* 0x000f22000c1e1900 */
[----:B------:R-:W-:Y:S02]  /*0be0*/  @P4 LOP3.LUT R5, R5, R22, RZ, 0x3c, !PT ;  /* 0x0000001605054212 */ /* 0x000fe400078e3cff */
[----:B------:R-:W-:Y:S01]  /*0bf0*/  @P4 LOP3.LUT R4, R4, R21, RZ, 0x3c, !PT ;  /* 0x0000001504044212 */ /* 0x000fe200078e3cff */
[----:B------:R-:W4:Y:S04]  /*0c00*/  @P6 LDG.E R19, desc[UR6][R10.64+0x11c] ;  /* 0x00011c060a136981 */ /* 0x000f28000c1e1900 */
[----:B------:R-:W4:Y:S01]  /*0c10*/  @P6 LDG.E R22, desc[UR6][R10.64+0x120] ;  /* 0x000120060a166981 */ /* 0x000f22000c1e1900 */
[----:B------:R-:W-:-:S03]  /*0c20*/  @P5 LOP3.LUT R4, R4, R25, RZ, 0x3c, !PT ;  /* 0x0000001904045212 */ /* 0x000fc600078e3cff */
[----:B------:R-:W4:Y:S04]  /*0c30*/  @P6 LDG.E R21, desc[UR6][R10.64+0x124] ;  /* 0x000124060a156981 */ /* 0x000f28000c1e1900 */
[----:B------:R-:W4:Y:S01]  /*0c40*/  @P0 LDG.E R25, desc[UR6][R10.64+0x138] ;  /* 0x000138060a190981 */ /* 0x000f22000c1e1900 */
[----:B--2---:R-:W-:-:S03]  /*0c50*/  @P5 LOP3.LUT R3, R3, R24, RZ, 0x3c, !PT ;  /* 0x0000001803035212 */ /* 0x004fc600078e3cff */
[----:B------:R-:W2:Y:S01]  /*0c60*/  @P0 LDG.E R24, desc[UR6][R10.64+0x12c] ;  /* 0x00012c060a180981 */ /* 0x000ea2000c1e1900 */
[----:B---3--:R-:W-:-:S03]  /*0c70*/  @P4 LOP3.LUT R7, R7, R20, RZ, 0x3c, !PT ;  /* 0x0000001407074212 */ /* 0x008fc600078e3cff */
[----:B------:R-:W3:Y:S01]  /*0c80*/  @P6 LDG.E R20, desc[UR6][R10.64+0x118] ;  /* 0x000118060a146981 */ /* 0x000ee2000c1e1900 */
[----:B------:R-:W-:-:S03]  /*0c90*/  @P5 LOP3.LUT R5, R5, R18, RZ, 0x3c, !PT ;  /* 0x0000001205055212 */ /* 0x000fc600078e3cff */
[----:B------:R-:W2:Y:S01]  /*0ca0*/  @P6 LDG.E R18, desc[UR6][R10.64+0x128] ;  /* 0x000128060a126981 */ /* 0x000ea2000c1e1900 */
[----:B------:R-:W-:-:S03]  /*0cb0*/  @P5 LOP3.LUT R6, R6, R23, RZ, 0x3c, !PT ;  /* 0x0000001706065212 */ /* 0x000fc600078e3cff */
[----:B------:R-:W2:Y:S01]  /*0cc0*/  @P0 LDG.E R23, desc[UR6][R10.64+0x130] ;  /* 0x000130060a170981 */ /* 0x000ea2000c1e1900 */
[----:B------:R-:W-:-:S03]  /*0cd0*/  @P5 LOP3.LUT R7, R7, R26, RZ, 0x3c, !PT ;  /* 0x0000001a07075212 */ /* 0x000fc600078e3cff */
[----:B------:R-:W2:Y:S01]  /*0ce0*/  @P0 LDG.E R26, desc[UR6][R10.64+0x134] ;  /* 0x000134060a1a0981 */ /* 0x000ea2000c1e1900 */
[----:B------:R-:W-:-:S05]  /*0cf0*/  VIADD R17, R17, 0x10 ;  /* 0x0000001011117836 */ /* 0x000fca0000000000 */
[----:B------:R-:W-:Y:S02]  /*0d00*/  ISETP.NE.AND P1, PT, R17, 0x20, PT ;  /* 0x000000201100780c */ /* 0x000fe40003f25270 */
[----:B----4-:R-:W-:Y:S02]  /*0d10*/  @P6 LOP3.LUT R6, R6, R19, RZ, 0x3c, !PT ;  /* 0x0000001306066212 */ /* 0x010fe400078e3cff */
[----:B------:R-:W-:Y:S02]  /*0d20*/  @P6 LOP3.LUT R7, R7, R22, RZ, 0x3c, !PT ;  /* 0x0000001607076212 */ /* 0x000fe400078e3cff */
[----:B------:R-:W-:-:S04]  /*0d30*/  @P6 LOP3.LUT R4, R4, R21, RZ, 0x3c, !PT ;  /* 0x0000001504046212 */ /* 0x000fc800078e3cff */
[----:B------:R-:W-:Y:S02]  /*0d40*/  @P0 LOP3.LUT R4, R4, R25, RZ, 0x3c, !PT ;  /* 0x0000001904040212 */ /* 0x000fe400078e3cff */
[----:B---3--:R-:W-:Y:S02]  /*0d50*/  @P6 LOP3.LUT R3, R3, R20, RZ, 0x3c, !PT ;  /* 0x0000001403036212 */ /* 0x008fe400078e3cff */
[----:B--2---:R-:W-:Y:S02]  /*0d60*/  @P6 LOP3.LUT R5, R5, R18, RZ, 0x3c, !PT ;  /* 0x0000001205056212 */ /* 0x004fe400078e3cff */
[----:B------:R-:W-:Y:S02]  /*0d70*/  @P0 LOP3.LUT R3, R3, R24, RZ, 0x3c, !PT ;  /* 0x0000001803030212 */ /* 0x000fe400078e3cff */
[----:B------:R-:W-:Y:S02]  /*0d80*/  @P0 LOP3.LUT R6, R6, R23, RZ, 0x3c, !PT ;  /* 0x0000001706060212 */ /* 0x000fe400078e3cff */
[----:B------:R-:W-:-:S02]  /*0d90*/  @P0 LOP3.LUT R5, R5, R28, RZ, 0x3c, !PT ;  /* 0x0000001c05050212 */ /* 0x000fc400078e3cff */
[----:B------:R-:W-:Y:S01]  /*0da0*/  @P0 LOP3.LUT R7, R7, R26, RZ, 0x3c, !PT ;  /* 0x0000001a07070212 */ /* 0x000fe200078e3cff */
[----:B------:R-:W-:Y:S06]  /*0db0*/  @P1 BRA `(.L_x_4) ;  /* 0xfffffff400481947 */ /* 0x000fec000383ffff */
[----:B------:R-:W-:-:S05]  /*0dc0*/  VIADD R15, R15, 0x1 ;  /* 0x000000010f0f7836 */ /* 0x000fca0000000000 */
[----:B------:R-:W-:-:S13]  /*0dd0*/  ISETP.NE.AND P0, PT, R15, 0x5, PT ;  /* 0x000000050f00780c */ /* 0x000fda0003f05270 */
[----:B------:R-:W-:Y:S05]  /*0de0*/  @P0 BRA `(.L_x_5) ;  /* 0xfffffff400280947 */ /* 0x000fea000383ffff */
[----:B------:R-:W0:Y:S01]  /*0df0*/  LDC.64 R10, c[0x0][0x388] ;  /* 0x0000e200ff0a7b82 */ /* 0x000e220000000a00 */
[----:B------:R-:W-:Y:S01]  /*0e00*/  VIADD R14, R14, 0x1 ;  /* 0x000000010e0e7836 */ /* 0x000fe20000000000 */
[----:B------:R-:W-:-:S04]  /*0e10*/  LOP3.LUT R15, R13, 0x3, RZ, 0xc0, !PT ;  /* 0x000000030d0f7812 */ /* 0x000fc800078ec0ff */
[----:B------:R-:W-:Y:S01]  /*0e20*/  ISETP.GE.U32.AND P0, PT, R14, R15, PT ;  /* 0x0000000f0e00720c */ /* 0x000fe20003f06070 */
[----:B0-----:R-:W-:-:S05]  /*0e30*/  IMAD.WIDE R10, R12, 0x30, R10 ;  /* 0x000000300c0a7825 */ /* 0x001fca00078e020a */
[----:B------:R0:W-:Y:S04]  /*0e40*/  STG.E desc[UR6][R10.64+0x4], R3 ;  /* 0x000004030a007986 */ /* 0x0001e8000c101906 */
[----:B------:R0:W-:Y:S04]  /*0e50*/  STG.E.64 desc[UR6][R10.64+0x8], R6 ;  /* 0x000008060a007986 */ /* 0x0001e8000c101b06 */
[----:B------:R0:W-:Y:S01]  /*0e60*/  STG.E.64 desc[UR6][R10.64+0x10], R4 ;  /* 0x000010040a007986 */ /* 0x0001e2000c101b06 */
[----:B------:R-:W-:Y:S05]  /*0e70*/  @!P0 BRA `(.L_x_6) ;  /* 0xfffffff000f48947 */ /* 0x000fea000383ffff */
.L_x_3:
[----:B------:R-:W-:Y:S05]  /*0e80*/  BSYNC.RECONVERGENT B1 ;  /* 0x0000000000017941 */ /* 0x000fea0003800200 */
.L_x_2:
[C---:B------:R-:W-:Y:S01]  /*0e90*/  ISETP.GT.U32.AND P0, PT, R13.reuse, 0x3, PT ;  /* 0x000000030d00780c */ /* 0x040fe20003f04070 */
[----:B------:R-:W-:Y:S01]  /*0ea0*/  VIADD R2, R2, 0x1 ;  /* 0x0000000102027836 */ /* 0x000fe20000000000 */
[--C-:B------:R-:W-:Y:S02]  /*0eb0*/  SHF.R.U64 R13, R13, 0x2, R0.reuse ;  /* 0x000000020d0d7819 */ /* 0x100fe40000001200 */
[----:B------:R-:W-:Y:S02]  /*0ec0*/  ISETP.GT.U32.AND.EX P0, PT, R0, RZ, PT, P0 ;  /* 0x000000ff0000720c */ /* 0x000fe40003f04100 */
[----:B------:R-:W-:-:S11]  /*0ed0*/  SHF.R.U32.HI R0, RZ, 0x2, R0 ;  /* 0x00000002ff007819 */ /* 0x000fd60000011600 */
[----:B------:R-:W-:Y:S05]  /*0ee0*/  @P0 BRA `(.L_x_7) ;  /* 0xfffffff000b80947 */ /* 0x000fea000383ffff */
.L_x_1:
[----:B------:R-:W-:Y:S05]  /*0ef0*/  BSYNC.RECONVERGENT B0 ;  /* 0x0000000000007941 */ /* 0x000fea0003800200 */
.L_x_0:
[----:B0-----:R-:W0:Y:S01]  /*0f00*/  LDC.64 R8, c[0x0][0x388] ;  /* 0x0000e200ff087b82 */ /* 0x001e220000000a00 */
[----:B------:R-:W-:Y:S01]  /*0f10*/  IMAD.MOV.U32 R2, RZ, RZ, -0x266e14b1 ;  /* 0xd991eb4fff027424 */ /* 0x000fe200078e00ff */
[C---:B------:R-:W-:Y:S01]  /*0f20*/  LOP3.LUT R0, R12.reuse, 0xaad26b49, RZ, 0x3c, !PT ;  /* 0xaad26b490c007812 */ /* 0x040fe200078e3cff */
[----:B------:R-:W-:Y:S01]  /*0f30*/  IMAD.MOV.U32 R10, RZ, RZ, RZ ;  /* 0x000000ffff0a7224 */ /* 0x000fe200078e00ff */
[----:B------:R-:W-:Y:S01]  /*0f40*/  ISETP.GT.AND P0, PT, R12, -0x1, PT ;  /* 0xffffffff0c00780c */ /* 0x000fe20003f04270 */
[----:B------:R-:W-:Y:S02]  /*0f50*/  UMOV UR4, 0x6a788e ;  /* 0x006a788e00047882 */ /* 0x000fe40000000000 */
[----:B------:R-:W-:Y:S01]  /*0f60*/  IMAD R0, R0, 0x4182bed5, RZ ;  /* 0x4182bed500007824 */ /* 0x000fe200078e02ff */
[----:B------:R-:W-:-:S05]  /*0f70*/  SEL R11, R2, 0x8bf16996, P0 ;  /* 0x8bf16996020b7807 */ /* 0x000fca0000000000 */
[----:B------:R-:W-:-:S04]  /*0f80*/  IMAD.IADD R2, R0, 0x1, R11 ;  /* 0x0000000100027824 */ /* 0x000fc800078e020b */
[----:B------:R-:W-:Y:S02]  /*0f90*/  VIADD R11, R2, 0x6a788e ;  /* 0x006a788e020b7836 */ /* 0x000fe40000000000 */
[----:B0-----:R-:W-:-:S05]  /*0fa0*/  IMAD.WIDE R8, R12, 0x30, R8 ;  /* 0x000000300c087825 */ /* 0x001fca00078e0208 */
[----:B------:R0:W-:Y:S04]  /*0fb0*/  STG.E.64 desc[UR6][R8.64+0x18], RZ ;  /* 0x000018ff08007986 */ /* 0x0001e8000c101b06 */
[----:B------:R0:W-:Y:S04]  /*0fc0*/  STG.E desc[UR6][R8.64+0x20], RZ ;  /* 0x000020ff08007986 */ /* 0x0001e8000c101906 */
[----:B------:R0:W-:Y:S02]  /*0fd0*/  STG.E.64 desc[UR6][R8.64+0x28], RZ ;  /* 0x000028ff08007986 */ /* 0x0001e4000c101b06 */
.L_x_21:
[----:B------:R-:W-:Y:S01]  /*0fe0*/  SHF.R.U32.HI R0, RZ, 0x2, R3 ;  /* 0x00000002ff007819 */ /* 0x000fe20000011603 */
[----:B------:R-:W-:Y:S01]  /*0ff0*/  IMAD.MOV.U32 R17, RZ, RZ, 0x2f800000 ;  /* 0x2f800000ff117424 */ /* 0x000fe200078e00ff */
[----:B------:R-:W-:Y:S01]  /*1000*/  SHF.R.U32.HI R15, RZ, 0x2, R6 ;  /* 0x00000002ff0f7819 */ /* 0x000fe20000011606 */
[----:B------:R-:W-:Y:S01]  /*1010*/  UIADD3 UR4, UPT, UPT, UR4, 0x2c3e28, URZ ;  /* 0x002c3e2804047890 */ /* 0x000fe2000fffe0ff */
[----:B------:R-:W-:Y:S01]  /*1020*/  LOP3.LUT R0, R0, R3, RZ, 0x3c, !PT ;  /* 0x0000000300007212 */ /* 0x000fe200078e3cff */
[----:B------:R-:W-:Y:S01]  /*1030*/  IMAD.SHL.U32 R3, R5, 0x10, RZ ;  /* 0x0000001005037824 */ /* 0x000fe200078e00ff */
[----:B------:R-:W-:Y:S01]  /*1040*/  LOP3.LUT R15, R15, R6, RZ, 0x3c, !PT ;  /* 0x000000060f0f7212 */ /* 0x000fe200078e3cff */
[----:B------:R-:W-:Y:S01]  /*1050*/  UISETP.NE.AND UP0, UPT, UR4, 0x4bc8a76, UPT ;  /* 0x04bc8a760400788c */ /* 0x000fe2000bf05270 */
[----:B------:R-:W-:Y:S01]  /*1060*/  SHF.R.U32.HI R14, RZ, 0x2, R7 ;  /* 0x00000002ff0e7819 */ /* 0x000fe20000011607 */
[----:B------:R-:W-:Y:S01]  /*1070*/  IMAD.SHL.U32 R13, R0, 0x2, RZ ;  /* 0x00000002000d7824 */ /* 0x000fe200078e00ff */
[----:B------:R-:W-:Y:S02]  /*1080*/  BSSY.RECONVERGENT B0, `(.L_x_8) ;  /* 0x000003e000007945 */ /* 0x000fe40003800200 */
[----:B------:R-:W-:-:S02]  /*1090*/  LOP3.LUT R7, R14, R7, RZ, 0x3c, !PT ;  /* 0x000000070e077212 */ /* 0x000fc400078e3cff */
[----:B------:R-:W-:Y:S01]  /*10a0*/  LOP3.LUT R0, R0, R13, R3, 0x96, !PT ;  /* 0x0000000d00007212 */ /* 0x000fe200078e9603 */
[----:B------:R-:W-:Y:S01]  /*10b0*/  IMAD.SHL.U32 R3, R15, 0x2, RZ ;  /* 0x000000020f037824 */ /* 0x000fe200078e00ff */
[----:B------:R-:W-:Y:S02]  /*10c0*/  SHF.R.U32.HI R13, RZ, 0x2, R4 ;  /* 0x00000002ff0d7819 */ /* 0x000fe40000011604 */
[----:B------:R-:W-:Y:S02]  /*10d0*/  LOP3.LUT R0, R0, R5, RZ, 0x3c, !PT ;  /* 0x0000000500007212 */ /* 0x000fe400078e3cff */
[----:B------:R-:W-:-:S03]  /*10e0*/  LOP3.LUT R13, R13, R4, RZ, 0x3c, !PT ;  /* 0x000000040d0d7212 */ /* 0x000fc600078e3cff */
[----:B------:R-:W-:-:S05]  /*10f0*/  IMAD.SHL.U32 R6, R0, 0x10, RZ ;  /* 0x0000001000067824 */ /* 0x000fca00078e00ff */
[----:B------:R-:W-:-:S04]  /*1100*/  LOP3.LUT R3, R15, R3, R6, 0x96, !PT ;  /* 0x000000030f037212 */ /* 0x000fc800078e9606 */
[----:B------:R-:W-:Y:S01]  /*1110*/  LOP3.LUT R14, R3, R0, RZ, 0x3c, !PT ;  /* 0x00000000030e7212 */ /* 0x000fe200078e3cff */
[----:B------:R-:W-:-:S03]  /*1120*/  IMAD.SHL.U32 R3, R7, 0x2, RZ ;  /* 0x0000000207037824 */ /* 0x000fc600078e00ff */
[----:B------:R-:W-:Y:S01]  /*1130*/  IADD3 R15, PT, PT, R11, 0x587c5, R14 ;  /* 0x000587c50b0f7810 */ /* 0x000fe20007ffe00e */
[----:B------:R-:W-:-:S03]  /*1140*/  IMAD.SHL.U32 R6, R14, 0x10, RZ ;  /* 0x000000100e067824 */ /* 0x000fc600078e00ff */
[----:B------:R-:W-:Y:S02]  /*1150*/  I2FP.F32.U32 R15, R15 ;  /* 0x0000000f000f7245 */ /* 0x000fe40000201000 */
[----:B------:R-:W-:Y:S02]  /*1160*/  LOP3.LUT R3, R7, R3, R6, 0x96, !PT ;  /* 0x0000000307037212 */ /* 0x000fe400078e9606 */
[----:B------:R-:W-:Y:S01]  /*1170*/  SHF.R.U32.HI R6, RZ, 0x2, R5 ;  /* 0x00000002ff067819 */ /* 0x000fe20000011605 */
[----:B------:R-:W-:Y:S01]  /*1180*/  FFMA R15, R15, R17, 1.1641532182693481445e-10 ;  /* 0x2f0000000f0f7423 */ /* 0x000fe20000000011 */
[----:B------:R-:W-:Y:S01]  /*1190*/  LOP3.LUT R16, R3, R14, RZ, 0x3c, !PT ;  /* 0x0000000e03107212 */ /* 0x000fe200078e3cff */
[----:B------:R-:W-:Y:S01]  /*11a0*/  IMAD.SHL.U32 R3, R13, 0x2, RZ ;  /* 0x000000020d037824 */ /* 0x000fe200078e00ff */
[----:B------:R-:W-:Y:S01]  /*11b0*/  LOP3.LUT R6, R6, R5, RZ, 0x3c, !PT ;  /* 0x0000000506067212 */ /* 0x000fe200078e3cff */
[----:B------:R-:W-:Y:S01]  /*11c0*/  FMUL R15, R15, R15 ;  /* 0x0000000f0f0f7220 */ /* 0x000fe20000400000 */
[----:B------:R-:W-:Y:S01]  /*11d0*/  SHF.R.U32.HI R7, RZ, 0x2, R0 ;  /* 0x00000002ff077819 */ /* 0x000fe20000011600 */
[----:B------:R-:W-:-:S03]  /*11e0*/  IMAD.SHL.U32 R4, R16, 0x10, RZ ;  /* 0x0000001010047824 */ /* 0x000fc600078e00ff */
[----:B------:R-:W-:Y:S01]  /*11f0*/  LOP3.LUT R7, R7, R0, RZ, 0x3c, !PT ;  /* 0x0000000007077212 */ /* 0x000fe200078e3cff */
[----:B------:R-:W-:Y:S01]  /*1200*/  IMAD.IADD R0, R0, 0x1, R11 ;  /* 0x0000000100007824 */ /* 0x000fe200078e020b */
[----:B------:R-:W-:Y:S01]  /*1210*/  LOP3.LUT R3, R13, R3, R4, 0x96, !PT ;  /* 0x000000030d037212 */ /* 0x000fe200078e9604 */
[----:B------:R-:W-:Y:S01]  /*1220*/  IMAD.SHL.U32 R4, R6, 0x2, RZ ;  /* 0x0000000206047824 */ /* 0x000fe200078e00ff */
[----:B------:R-:W-:Y:S02]  /*1230*/  SHF.R.U32.HI R13, RZ, 0x2, R14 ;  /* 0x00000002ff0d7819 */ /* 0x000fe4000001160e */
[----:B------:R-:W-:Y:S02]  /*1240*/  LOP3.LUT R3, R3, R16, RZ, 0x3c, !PT ;  /* 0x0000001003037212 */ /* 0x000fe400078e3cff */
[----:B------:R-:W-:Y:S02]  /*1250*/  LOP3.LUT R13, R13, R14, RZ, 0x3c, !PT ;  /* 0x0000000e0d0d7212 */ /* 0x000fe400078e3cff */
[----:B------:R-:W-:Y:S01]  /*1260*/  I2FP.F32.U32 R14, R0 ;  /* 0x00000000000e7245 */ /* 0x000fe20000201000 */
[----:B------:R-:W-:-:S04]  /*1270*/  IMAD.SHL.U32 R5, R3, 0x10, RZ ;  /* 0x0000001003057824 */ /* 0x000fc800078e00ff */
[----:B------:R-:W-:Y:S01]  /*1280*/  FFMA R14, R14, R17, 1.1641532182693481445e-10 ;  /* 0x2f0000000e0e7423 */ /* 0x000fe20000000011 */
[----:B------:R-:W-:Y:S01]  /*1290*/  LOP3.LUT R4, R6, R4, R5, 0x96, !PT ;  /* 0x0000000406047212 */ /* 0x000fe200078e9605 */
[----:B------:R-:W-:Y:S02]  /*12a0*/  IMAD.SHL.U32 R5, R7, 0x2, RZ ;  /* 0x0000000207057824 */ /* 0x000fe400078e00ff */
[----:B------:R-:W-:Y:S01]  /*12b0*/  FFMA R15, R14, R14, R15 ;  /* 0x0000000e0e0f7223 */ /* 0x000fe2000000000f */
[----:B------:R-:W-:-:S03]  /*12c0*/  LOP3.LUT R6, R4, R3, RZ, 0x3c, !PT ;  /* 0x0000000304067212 */ /* 0x000fc600078e3cff */
[----:B------:R-:W-:Y:S01]  /*12d0*/  VIADD R17, R15, 0xf3000000 ;  /* 0xf30000000f117836 */ /* 0x000fe20000000000 */
[----:B------:R1:W2:Y:S01]  /*12e0*/  MUFU.RSQ R14, R15 ;  /* 0x0000000f000e7308 */ /* 0x0002a20000001400 */
[----:B------:R-:W-:-:S03]  /*12f0*/  IMAD.SHL.U32 R4, R6, 0x10, RZ ;  /* 0x0000001006047824 */ /* 0x000fc600078e00ff */
[----:B------:R-:W-:Y:S02]  /*1300*/  ISETP.GT.U32.AND P0, PT, R17, 0x727fffff, PT ;  /* 0x727fffff1100780c */ /* 0x000fe40003f04070 */
[----:B------:R-:W-:Y:S01]  /*1310*/  LOP3.LUT R5, R7, R5, R4, 0x96, !PT ;  /* 0x0000000507057212 */ /* 0x000fe200078e9604 */
[----:B------:R-:W-:-:S03]  /*1320*/  IMAD.SHL.U32 R4, R13, 0x2, RZ ;  /* 0x000000020d047824 */ /* 0x000fc600078e00ff */
[----:B------:R-:W-:Y:S02]  /*1330*/  LOP3.LUT R7, R5, R6, RZ, 0x3c, !PT ;  /* 0x0000000605077212 */ /* 0x000fe400078e3cff */
[----:B------:R-:W-:-:S03]  /*1340*/  SHF.R.U32.HI R5, RZ, 0x2, R16 ;  /* 0x00000002ff057819 */ /* 0x000fc60000011610 */
[----:B------:R-:W-:Y:S01]  /*1350*/  IMAD.SHL.U32 R0, R7, 0x10, RZ ;  /* 0x0000001007007824 */ /* 0x000fe200078e00ff */
[----:B------:R-:W-:-:S04]  /*1360*/  LOP3.LUT R5, R5, R16, RZ, 0x3c, !PT ;  /* 0x0000001005057212 */ /* 0x000fc800078e3cff */
[----:B------:R-:W-:Y:S01]  /*1370*/  LOP3.LUT R4, R13, R4, R0, 0x96, !PT ;  /* 0x000000040d047212 */ /* 0x000fe200078e9600 */
[----:B------:R-:W-:-:S03]  /*1380*/  IMAD.SHL.U32 R13, R5, 0x2, RZ ;  /* 0x00000002050d7824 */ /* 0x000fc600078e00ff */
[----:B------:R-:W-:-:S05]  /*1390*/  LOP3.LUT R4, R4, R7, RZ, 0x3c, !PT ;  /* 0x0000000704047212 */ /* 0x000fca00078e3cff */
[----:B------:R-:W-:-:S05]  /*13a0*/  IMAD.SHL.U32 R0, R4, 0x10, RZ ;  /* 0x0000001004007824 */ /* 0x000fca00078e00ff */
[----:B------:R-:W-:-:S04]  /*13b0*/  LOP3.LUT R5, R5, R13, R0, 0x96, !PT ;  /* 0x0000000d05057212 */ /* 0x000fc800078e9600 */
[----:B------:R-:W-:Y:S01]  /*13c0*/  LOP3.LUT R5, R5, R4, RZ, 0x3c, !PT ;  /* 0x0000000405057212 */ /* 0x000fe200078e3cff */
[----:B-12---:R-:W-:Y:S06]  /*13d0*/  @!P0 BRA `(.L_x_9) ;  /* 0x0000000000108947 */ /* 0x006fec0003800000 */
[----:B------:R-:W-:Y:S01]  /*13e0*/  IMAD.MOV.U32 R0, RZ, RZ, R15 ;  /* 0x000000ffff007224 */ /* 0x000fe200078e000f */
[----:B------:R-:W-:-:S07]  /*13f0*/  MOV R20, 0x1410 ;  /* 0x0000141000147802 */ /* 0x000fce0000000f00 */
[----:B0-----:R-:W-:Y:S05]  /*1400*/  CALL.REL.NOINC `($__internal_0_$__cuda_sm20_sqrt_rn_f32_slowpath) ;  /* 0x0000000400987944 */ /* 0x001fea0003c00000 */
[----:B------:R-:W-:Y:S05]  /*1410*/  BRA `(.L_x_10) ;  /* 0x0000000000107947 */ /* 0x000fea0003800000 */
.L_x_9:
[----:B------:R-:W-:Y:S01]  /*1420*/  FMUL.FTZ R0, R15, R14 ;  /* 0x0000000e0f007220 */ /* 0x000fe20000410000 */
[----:B------:R-:W-:-:S03]  /*1430*/  FMUL.FTZ R14, R14, 0.5 ;  /* 0x3f0000000e0e7820 */ /* 0x000fc60000410000 */
[----:B------:R-:W-:-:S04]  /*1440*/  FFMA R13, -R0, R0, R15 ;  /* 0x00000000000d7223 */ /* 0x000fc8000000010f */
[----:B------:R-:W-:-:S07]  /*1450*/  FFMA R0, R13, R14, R0 ;  /* 0x0000000e0d007223 */ /* 0x000fce0000000000 */
.L_x_10:
[----:B------:R-:W-:Y:S05]  /*1460*/  BSYNC.RECONVERGENT B0 ;  /* 0x0000000000007941 */ /* 0x000fea0003800200 */
.L_x_8:
[C---:B------:R-:W-:Y:S01]  /*1470*/  IADD3 R13, PT, PT, R11.reuse, 0x10974f, R3 ;  /* 0x0010974f0b0d7810 */ /* 0x040fe20007ffe003 */
[----:B------:R-:W-:Y:S01]  /*1480*/  IMAD.MOV.U32 R14, RZ, RZ, 0x2f800000 ;  /* 0x2f800000ff0e7424 */ /* 0x000fe200078e00ff */
[----:B------:R-:W-:Y:S01]  /*1490*/  IADD3 R16, PT, PT, R11, 0xb0f8a, R16 ;  /* 0x000b0f8a0b107810 */ /* 0x000fe20007ffe010 */
[----:B------:R-:W-:Y:S01]  /*14a0*/  BSSY.RECONVERGENT B0, `(.L_x_11) ;  /* 0x0000016000007945 */ /* 0x000fe20003800200 */
[----:B------:R-:W-:Y:S02]  /*14b0*/  I2FP.F32.U32 R13, R13 ;  /* 0x0000000d000d7245 */ /* 0x000fe40000201000 */
[----:B------:R-:W-:Y:S02]  /*14c0*/  I2FP.F32.U32 R16, R16 ;  /* 0x0000001000107245 */ /* 0x000fe40000201000 */
[----:B------:R-:W-:Y:S01]  /*14d0*/  FSETP.GEU.AND P0, PT, R0, 1, PT ;  /* 0x3f8000000000780b */ /* 0x000fe20003f0e000 */
[-C--:B------:R-:W-:Y:S02]  /*14e0*/  FFMA R13, R13, R14.reuse, 1.1641532182693481445e-10 ;  /* 0x2f0000000d0d7423 */ /* 0x080fe4000000000e */
[----:B------:R-:W-:-:S02]  /*14f0*/  FFMA R16, R16, R14, 1.1641532182693481445e-10 ;  /* 0x2f00000010107423 */ /* 0x000fc4000000000e */
[----:B------:R-:W-:-:S04]  /*1500*/  FMUL R13, R13, R13 ;  /* 0x0000000d0d0d7220 */ /* 0x000fc80000400000 */
[----:B------:R-:W-:Y:S01]  /*1510*/  FFMA R15, R16, R16, R13 ;  /* 0x00000010100f7223 */ /* 0x000fe2000000000d */
[----:B------:R-:W-:-:S03]  /*1520*/  VIADD R13, R10, 0x1 ;  /* 0x000000010a0d7836 */ /* 0x000fc60000000000 */
[----:B------:R-:W-:Y:S01]  /*1530*/  VIADD R0, R15, 0xf3000000 ;  /* 0xf30000000f007836 */ /* 0x000fe20000000000 */
[----:B------:R1:W2:Y:S01]  /*1540*/  MUFU.RSQ R14, R15 ;  /* 0x0000000f000e7308 */ /* 0x0002a20000001400 */
[----:B------:R-:W-:-:S03]  /*1550*/  @P0 IMAD.MOV R13, RZ, RZ, R10 ;  /* 0x000000ffff0d0224 */ /* 0x000fc600078e020a */
[----:B------:R-:W-:-:S13]  /*1560*/  ISETP.GT.U32.AND P1, PT, R0, 0x727fffff, PT ;  /* 0x727fffff0000780c */ /* 0x000fda0003f24070 */
[----:B-12---:R-:W-:Y:S05]  /*1570*/  @!P1 BRA `(.L_x_12) ;  /* 0x0000000000109947 */ /* 0x006fea0003800000 */
[----:B------:R-:W-:Y:S01]  /*1580*/  IMAD.MOV.U32 R0, RZ, RZ, R15 ;  /* 0x000000ffff007224 */ /* 0x000fe200078e000f */
[----:B------:R-:W-:-:S07]  /*1590*/  MOV R20, 0x15b0 ;  /* 0x000015b000147802 */ /* 0x000fce0000000f00 */
[----:B0-----:R-:W-:Y:S05]  /*15a0*/  CALL.REL.NOINC `($__internal_0_$__cuda_sm20_sqrt_rn_f32_slowpath) ;  /* 0x0000000400307944 */ /* 0x001fea0003c00000 */
[----:B------:R-:W-:Y:S05]  /*15b0*/  BRA `(.L_x_13) ;  /* 0x0000000000107947 */ /* 0x000fea0003800000 */
.L_x_12:
[----:B------:R-:W-:Y:S01]  /*15c0*/  FMUL.FTZ R0, R15, R14 ;  /* 0x0000000e0f007220 */ /* 0x000fe20000410000 */
[----:B------:R-:W-:-:S03]  /*15d0*/  FMUL.FTZ R10, R14, 0.5 ;  /* 0x3f0000000e0a7820 */ /* 0x000fc60000410000 */
[----:B------:R-:W-:-:S04]  /*15e0*/  FFMA R15, -R0, R0, R15 ;  /* 0x00000000000f7223 */ /* 0x000fc8000000010f */
[----:B------:R-:W-:-:S07]  /*15f0*/  FFMA R0, R15, R10, R0 ;  /* 0x0000000a0f007223 */ /* 0x000fce0000000000 */
.L_x_13:
[----:B------:R-:W-:Y:S05]  /*1600*/  BSYNC.RECONVERGENT B0 ;  /* 0x0000000000007941 */ /* 0x000fea0003800200 */
.L_x_11:
        /* <DEDUP_REMOVED lines=21> */
.L_x_15:
[----:B------:R-:W-:Y:S01]  /*1760*/  FMUL.FTZ R0, R15, R14 ;  /* 0x0000000e0f007220 */ /* 0x000fe20000410000 */
[----:B------:R-:W-:-:S03]  /*1770*/  FMUL.FTZ R14, R14, 0.5 ;  /* 0x3f0000000e0e7820 */ /* 0x000fc60000410000 */
[----:B------:R-:W-:-:S04]  /*1780*/  FFMA R13, -R0, R0, R15 ;  /* 0x00000000000d7223 */ /* 0x000fc8000000010f */
[----:B------:R-:W-:-:S07]  /*1790*/  FFMA R0, R13, R14, R0 ;  /* 0x0000000e0d007223 */ /* 0x000fce0000000000 */
.L_x_16:
[----:B------:R-:W-:Y:S05]  /*17a0*/  BSYNC.RECONVERGENT B0 ;  /* 0x0000000000007941 */ /* 0x000fea0003800200 */
.L_x_14:
        /* <DEDUP_REMOVED lines=17> */
[----:B------:R-:W-:Y:S01]  /*18c0*/  BSSY.RECONVERGENT B1, `(.L_x_19) ;  /* 0x0000004000017945 */ /* 0x000fe20003800200 */
[----:B------:R-:W-:Y:S01]  /*18d0*/  IMAD.MOV.U32 R0, RZ, RZ, R15 ;  /* 0x000000ffff007224 */ /* 0x000fe200078e000f */
[----:B------:R-:W-:-:S07]  /*18e0*/  MOV R20, 0x1900 ;  /* 0x0000190000147802 */ /* 0x000fce0000000f00 */
[----:B0-----:R-:W-:Y:S05]  /*18f0*/  CALL.REL.NOINC `($__internal_0_$__cuda_sm20_sqrt_rn_f32_slowpath) ;  /* 0x00000000005c7944 */ /* 0x001fea0003c00000 */
[----:B------:R-:W-:Y:S05]  /*1900*/  BSYNC.RECONVERGENT B1 ;  /* 0x0000000000017941 */ /* 0x000fea0003800200 */
.L_x_19:
[----:B------:R-:W-:Y:S05]  /*1910*/  BRA `(.L_x_20) ;  /* 0x0000000000107947 */ /* 0x000fea0003800000 */
.L_x_18:
[----:B------:R-:W-:Y:S01]  /*1920*/  FMUL.FTZ R0, R15, R14 ;  /* 0x0000000e0f007220 */ /* 0x000fe20000410000 */
[----:B------:R-:W-:-:S03]  /*1930*/  FMUL.FTZ R10, R14, 0.5 ;  /* 0x3f0000000e0a7820 */ /* 0x000fc60000410000 */
[----:B------:R-:W-:-:S04]  /*1940*/  FFMA R15, -R0, R0, R15 ;  /* 0x00000000000f7223 */ /* 0x000fc8000000010f */
[----:B------:R-:W-:-:S07]  /*1950*/  FFMA R0, R15, R10, R0 ;  /* 0x0000000a0f007223 */ /* 0x000fce0000000000 */
.L_x_20:
[----:B------:R-:W-:Y:S05]  /*1960*/  BSYNC.RECONVERGENT B0 ;  /* 0x0000000000007941 */ /* 0x000fea0003800200 */
.L_x_17:
[----:B------:R-:W-:Y:S01]  /*1970*/  FSETP.GEU.AND P0, PT, R0, 1, PT ;  /* 0x3f8000000000780b */ /* 0x000fe20003f0e000 */
[----:B------:R-:W-:Y:S02]  /*1980*/  VIADD R10, R13, 0x1 ;  /* 0x000000010d0a7836 */ /* 0x000fe40000000000 */
[----:B------:R-:W-:-:S10]  /*1990*/  VIADD R11, R11, 0x2c3e28 ;  /* 0x002c3e280b0b7836 */ /* 0x000fd40000000000 */
[----:B------:R-:W-:Y:S01]  /*19a0*/  @P0 IMAD.MOV R10, RZ, RZ, R13 ;  /* 0x000000ffff0a0224 */ /* 0x000fe200078e020d */
[----:B------:R-:W-:Y:S06]  /*19b0*/  BRA.U UP0, `(.L_x_21) ;  /* 0xfffffff500887547 */ /* 0x000fec000b83ffff */
[----:B------:R-:W1:Y:S01]  /*19c0*/  LDCU.64 UR8, c[0x0][0x380] ;  /* 0x00007000ff0877ac */ /* 0x000e620008000a00 */
[----:B------:R-:W-:Y:S01]  /*19d0*/  SHF.R.S32.HI R11, RZ, 0x1f, R12 ;  /* 0x0000001fff0b7819 */ /* 0x000fe2000001140c */
[----:B------:R-:W-:Y:S01]  /*19e0*/  VIADD R2, R2, 0x4b702b1 ;  /* 0x04b702b102027836 */ /* 0x000fe20000000000 */
[----:B------:R-:W-:Y:S04]  /*19f0*/  STG.E.64 desc[UR6][R8.64+0x8], R6 ;  /* 0x0000080608007986 */ /* 0x000fe8000c101b06 */
[----:B------:R-:W-:Y:S04]  /*1a00*/  STG.E.64 desc[UR6][R8.64+0x10], R4 ;  /* 0x0000100408007986 */ /* 0x000fe8000c101b06 */
[----:B------:R-:W-:Y:S01]  /*1a10*/  STG.E.64 desc[UR6][R8.64], R2 ;  /* 0x0000000208007986 */ /* 0x000fe2000c101b06 */
[----:B-1----:R-:W-:-:S04]  /*1a20*/  LEA R14, P0, R12, UR8, 0x2 ;  /* 0x000000080c0e7c11 */ /* 0x002fc8000f8010ff */
[----:B------:R-:W-:Y:S02]  /*1a30*/  LEA.HI.X R15, R12, UR9, R11, 0x2, P0 ;  /* 0x000000090c0f7c11 */ /* 0x000fe400080f140b */
[----:B------:R-:W-:-:S05]  /*1a40*/  I2FP.F32.U32 R11, R10 ;  /* 0x0000000a000b7245 */ /* 0x000fca0000201000 */
[----:B------:R-:W-:Y:S01]  /*1a50*/  STG.E desc[UR6][R14.64], R11 ;  /* 0x0000000b0e007986 */ /* 0x000fe2000c101906 */
[----:B------:R-:W-:Y:S05]  /*1a60*/  EXIT ;  /* 0x000000000000794d */ /* 0x000fea0003800000 */
        .weak           $__internal_0_$__cuda_sm20_sqrt_rn_f32_slowpath
        .type           $__internal_0_$__cuda_sm20_sqrt_rn_f32_slowpath,@function
        .size           $__internal_0_$__cuda_sm20_sqrt_rn_f32_slowpath,(.L_x_24 - $__internal_0_$__cuda_sm20_sqrt_rn_f32_slowpath)
$__internal_0_$__cuda_sm20_sqrt_rn_f32_slowpath:
[----:B------:R-:W-:-:S13]  /*1a70*/  LOP3.LUT P0, RZ, R0, 0x7fffffff, RZ, 0xc0, !PT ;  /* 0x7fffffff00ff7812 */ /* 0x000fda000780c0ff */
[----:B------:R-:W-:Y:S01]  /*1a80*/  @!P0 IMAD.MOV.U32 R14, RZ, RZ, R0 ;  /* 0x000000ffff0e8224 */ /* 0x000fe200078e0000 */
[----:B------:R-:W-:Y:S06]  /*1a90*/  @!P0 BRA `(.L_x_22) ;  /* 0x0000000000408947 */ /* 0x000fec0003800000 */
[----:B------:R-:W-:-:S13]  /*1aa0*/  FSETP.GEU.FTZ.AND P0, PT, R0, RZ, PT ;  /* 0x000000ff0000720b */ /* 0x000fda0003f1e000 */
[----:B------:R-:W-:Y:S01]  /*1ab0*/  @!P0 IMAD.MOV.U32 R14, RZ, RZ, 0x7fffffff ;  /* 0x7fffffffff0e8424 */ /* 0x000fe200078e00ff */
[----:B------:R-:W-:Y:S06]  /*1ac0*/  @!P0 BRA `(.L_x_22) ;  /* 0x0000000000348947 */ /* 0x000fec0003800000 */
[----:B------:R-:W-:-:S13]  /*1ad0*/  FSETP.GTU.FTZ.AND P0, PT, |R0|, +INF , PT ;  /* 0x7f8000000000780b */ /* 0x000fda0003f1c200 */
[----:B------:R-:W-:Y:S01]  /*1ae0*/  @P0 FADD.FTZ R14, R0, 1 ;  /* 0x3f800000000e0421 */ /* 0x000fe20000010000 */
[----:B------:R-:W-:Y:S06]  /*1af0*/  @P0 BRA `(.L_x_22) ;  /* 0x0000000000280947 */ /* 0x000fec0003800000 */
[----:B------:R-:W-:-:S13]  /*1b00*/  FSETP.NEU.FTZ.AND P0, PT, |R0|, +INF , PT ;  /* 0x7f8000000000780b */ /* 0x000fda0003f1d200 */
[----:B------:R-:W-:-:S04]  /*1b10*/  @P0 FFMA R15, R0, 1.84467440737095516160e+19, RZ ;  /* 0x5f800000000f0823 */ /* 0x000fc800000000ff */
[----:B------:R-:W0:Y:S02]  /*1b20*/  @P0 MUFU.RSQ R14, R15 ;  /* 0x0000000f000e0308 */ /* 0x000e240000001400 */
[----:B0-----:R-:W-:Y:S01]  /*1b30*/  @P0 FMUL.FTZ R18, R15, R14 ;  /* 0x0000000e0f120220 */ /* 0x001fe20000410000 */
[----:B------:R-:W-:Y:S01]  /*1b40*/  @P0 FMUL.FTZ R19, R14, 0.5 ;  /* 0x3f0000000e130820 */ /* 0x000fe20000410000 */
[----:B------:R-:W-:Y:S02]  /*1b50*/  @!P0 IMAD.MOV.U32 R14, RZ, RZ, R0 ;  /* 0x000000ffff0e8224 */ /* 0x000fe400078e0000 */
[----:B------:R-:W-:-:S04]  /*1b60*/  @P0 FADD.FTZ R17, -R18, -RZ ;  /* 0x800000ff12110221 */ /* 0x000fc80000010100 */
[----:B------:R-:W-:-:S04]  /*1b70*/  @P0 FFMA R17, R18, R17, R15 ;  /* 0x0000001112110223 */ /* 0x000fc8000000000f */
[----:B------:R-:W-:-:S04]  /*1b80*/  @P0 FFMA R17, R17, R19, R18 ;  /* 0x0000001311110223 */ /* 0x000fc80000000012 */
[----:B------:R-:W-:-:S07]  /*1b90*/  @P0 FMUL.FTZ R14, R17, 2.3283064365386962891e-10 ;  /* 0x2f800000110e0820 */ /* 0x000fce0000410000 */
.L_x_22:
[----:B------:R-:W-:Y:S02]  /*1ba0*/  IMAD.MOV.U32 R0, RZ, RZ, R14 ;  /* 0x000000ffff007224 */ /* 0x000fe400078e000e */
[----:B------:R-:W-:Y:S02]  /*1bb0*/  IMAD.MOV.U32 R14, RZ, RZ, R20 ;  /* 0x000000ffff0e7224 */ /* 0x000fe400078e0014 */
[----:B------:R-:W-:-:S04]  /*1bc0*/  IMAD.MOV.U32 R15, RZ, RZ, 0x0 ;  /* 0x00000000ff0f7424 */ /* 0x000fc800078e00ff */
[----:B------:R-:W-:Y:S05]  /*1bd0*/  RET.REL.NODEC R14 `(_Z6kernelPfP17curandStateXORWOW) ;  /* 0xffffffe40e087950 */ /* 0x000fea0003c3ffff */
.L_x_23:
[----:B------:R-:W-:-:S00]  /*1be0*/  BRA `(.L_x_23) ;  /* 0xfffffffc00fc7947 */ /* 0x000fc0000383ffff */
[----:B------:R-:W-:-:S00]  /*1bf0*/  NOP ;  /* 0x0000000000007918 */ /* 0x000fc00000000000 */
        /* <DEDUP_REMOVED lines=8> */
.L_x_24:


//--------------------- .nv.global.init           --------------------------
	.section	.nv.global.init,"aw",@progbits
	.align	4
.nv.global.init:
	.type		mrg32k3aM1SubSeq,@object
	.size		mrg32k3aM1SubSeq,(mrg32k3aM2SubSeq - mrg32k3aM1SubSeq)
mrg32k3aM1SubSeq:
        /*0000*/ 	.byte	0x0b, 0xcc, 0xee, 0x04, 0x73, 0x29, 0x8b, 0x6f, 0xf6, 0x53, 0x03, 0xf6, 0x23, 0xf6, 0xea, 0xda
        /* <DEDUP_REMOVED lines=125> */
	.type		mrg32k3aM2SubSeq,@object
	.size		mrg32k3aM2SubSeq,(mrg32k3aM1 - mrg32k3aM2SubSeq)
mrg32k3aM2SubSeq:
        /* <DEDUP_REMOVED lines=126> */
	.type		mrg32k3aM1,@object
	.size		mrg32k3aM1,(mrg32k3aM1Seq - mrg32k3aM1)
mrg32k3aM1:
        /* <DEDUP_REMOVED lines=144> */
	.type		mrg32k3aM1Seq,@object
	.size		mrg32k3aM1Seq,(mrg32k3aM2 - mrg32k3aM1Seq)
mrg32k3aM1Seq:
        /* <DEDUP_REMOVED lines=144> */
	.type		mrg32k3aM2,@object
	.size		mrg32k3aM2,(mrg32k3aM2Seq - mrg32k3aM2)
mrg32k3aM2:
        /* <DEDUP_REMOVED lines=144> */
	.type		mrg32k3aM2Seq,@object
	.size		mrg32k3aM2Seq,(precalc_xorwow_matrix - mrg32k3aM2Seq)
mrg32k3aM2Seq:
        /* <DEDUP_REMOVED lines=144> */
	.type		precalc_xorwow_matrix,@object
	.size		precalc_xorwow_matrix,(precalc_xorwow_offset_matrix - precalc_xorwow_matrix)
precalc_xorwow_matrix:
        /* <DEDUP_REMOVED lines=6400> */
	.type		precalc_xorwow_offset_matrix,@object
	.size		precalc_xorwow_offset_matrix,(.L_1 - precalc_xorwow_offset_matrix)
precalc_xorwow_offset_matrix:
        /* <DEDUP_REMOVED lines=6400> */
.L_1:


//--------------------- .nv.shared.reserved.0     --------------------------
	.section	.nv.shared.reserved.0,"aw",@nobits
	.weak		__nv_reservedSMEM_offset_0_alias
	.size		__nv_reservedSMEM_offset_0_alias, 0, 64
	.other		__nv_reservedSMEM_offset_0_alias,@"STO_CUDA_RESERVED_SHARED STV_DEFAULT"
__nv_reservedSMEM_offset_0_alias:
	.zero		0
	.zero		64


//--------------------- .nv.constant0._Z6kernelPfP17curandStateXORWOW --------------------------
	.section	.nv.constant0._Z6kernelPfP17curandStateXORWOW,"a",@progbits
	.sectionflags	@""
	.align	4
.nv.constant0._Z6kernelPfP17curandStateXORWOW:
	.zero		912


//--------------------- SYMBOLS --------------------------

	.type		.nv.reservedSmem.offset0,@object
	.size		.nv.reservedSmem.offset0,0x4
